	.target	sm_90a

	.elftype	@"ET_EXEC"


//--------------------- .note.nv.tkinfo           --------------------------
	.section	.note.nv.tkinfo,"",@"SHT_NOTE"
	.sectionflags	@"SHF_NOTE_NV_TKINFO"
	.tkinfo
        /*0018*/ 	.word	0x00000002
        /*0030*/ 	.string	""
        /*0030*/ 	.string	"ptxas"
        /*0030*/ 	.string	"Cuda compilation tools, release 13.0, V13.0.88"
        /*0030*/ 	.string	"Build cuda_13.0.r13.0/compiler.36424714_0"
        /*0030*/ 	.string	"-arch sm_90a -m 64 "



//--------------------- .note.nv.cuinfo           --------------------------
	.section	.note.nv.cuinfo,"",@"SHT_NOTE"
	.sectionflags	@"SHF_NOTE_NV_CUINFO"
        /*0018*/ 	.short	0x0002
        /*001a*/ 	.short	0x005a
        /*001c*/ 	.short	0x0082
	.zero		2


//--------------------- .nv.info                  --------------------------
	.section	.nv.info,"",@"SHT_CUDA_INFO"
	.align	4


	//----- nvinfo : EIATTR_REGCOUNT
	.align		4
        /*0000*/ 	.byte	0x04, 0x2f
        /*0002*/ 	.short	(.L_15 - .L_14)
	.align		4
.L_14:
        /*0004*/ 	.word	index@(_ZN7cutlass13device_kernelINS_4gemm6kernel13GemmUniversalIN4cute5tupleIJiiiiEEENS1_10collective13CollectiveMmaINS1_34MainloopSm90TmaGmmaWarpSpecializedILi4ENS5_IJNS4_1CILi2EEESB_NSA_ILi1EEEEEENS1_35KernelTmaWarpSpecializedCooperativeEEENS5_IJNSA_ILi256EEENSA_ILi64EEESH_EEENS_6half_tENS5_IJlSC_lEEESJ_SK_NS4_8TiledMMAINS4_8MMA_AtomIJNS4_4SM904GMMA25MMA_64x64x16_F32F16F16_SSILNSO_5MajorE0ELSQ_0ELNSO_7ScaleInE1ELSR_1EEEEEENS4_6LayoutINS5_IJSB_SC_SC_EEENS5_IJSC_NSA_ILi0EEESW_EEEEENS5_IJNS4_10UnderscoreESZ_SZ_EEEEENS4_23SM90_TMA_LOAD_MULTICASTENS4_14ComposedLayoutINS4_7SwizzleILi3ELi4ELi3EEENS4_18smem_ptr_flag_bitsILi16EEENSU_INS5_IJNSA_ILi8EEESH_EEENS5_IJSH_SC_EEEEEEEvNS4_8identityES12_S1C_vS1D_EENS_8epilogue10collective6detail29Sm90TmaWarpSpecializedAdapterINS1G_15DefaultEpilogueISJ_SK_SK_NS1F_6thread17LinearCombinationISJ_Li1EffLNS1K_9ScaleType4KindE0ELNS_15FloatRoundStyleE2ESJ_EENS1_15EpilogueDefaultEEEEEvvEEEEvNT_6ParamsE)
        /*0008*/ 	.word	0x000000a8


	//----- nvinfo : EIATTR_FRAME_SIZE
	.align		4
.L_15:
        /*000c*/ 	.byte	0x04, 0x11
        /*000e*/ 	.short	(.L_17 - .L_16)
	.align		4
.L_16:
        /*0010*/ 	.word	index@(_ZN7cutlass13device_kernelINS_4gemm6kernel13GemmUniversalIN4cute5tupleIJiiiiEEENS1_10collective13CollectiveMmaINS1_34MainloopSm90TmaGmmaWarpSpecializedILi4ENS5_IJNS4_1CILi2EEESB_NSA_ILi1EEEEEENS1_35KernelTmaWarpSpecializedCooperativeEEENS5_IJNSA_ILi256EEENSA_ILi64EEESH_EEENS_6half_tENS5_IJlSC_lEEESJ_SK_NS4_8TiledMMAINS4_8MMA_AtomIJNS4_4SM904GMMA25MMA_64x64x16_F32F16F16_SSILNSO_5MajorE0ELSQ_0ELNSO_7ScaleInE1ELSR_1EEEEEENS4_6LayoutINS5_IJSB_SC_SC_EEENS5_IJSC_NSA_ILi0EEESW_EEEEENS5_IJNS4_10UnderscoreESZ_SZ_EEEEENS4_23SM90_TMA_LOAD_MULTICASTENS4_14ComposedLayoutINS4_7SwizzleILi3ELi4ELi3EEENS4_18smem_ptr_flag_bitsILi16EEENSU_INS5_IJNSA_ILi8EEESH_EEENS5_IJSH_SC_EEEEEEEvNS4_8identityES12_S1C_vS1D_EENS_8epilogue10collective6detail29Sm90TmaWarpSpecializedAdapterINS1G_15DefaultEpilogueISJ_SK_SK_NS1F_6thread17LinearCombinationISJ_Li1EffLNS1K_9ScaleType4KindE0ELNS_15FloatRoundStyleE2ESJ_EENS1_15EpilogueDefaultEEEEEvvEEEEvNT_6ParamsE)
        /*0014*/ 	.word	0x00000000


	//----- nvinfo : EIATTR_MIN_STACK_SIZE
	.align		4
.L_17:
        /*0018*/ 	.byte	0x04, 0x12
        /*001a*/ 	.short	(.L_19 - .L_18)
	.align		4
.L_18:
        /*001c*/ 	.word	index@(_ZN7cutlass13device_kernelINS_4gemm6kernel13GemmUniversalIN4cute5tupleIJiiiiEEENS1_10collective13CollectiveMmaINS1_34MainloopSm90TmaGmmaWarpSpecializedILi4ENS5_IJNS4_1CILi2EEESB_NSA_ILi1EEEEEENS1_35KernelTmaWarpSpecializedCooperativeEEENS5_IJNSA_ILi256EEENSA_ILi64EEESH_EEENS_6half_tENS5_IJlSC_lEEESJ_SK_NS4_8TiledMMAINS4_8MMA_AtomIJNS4_4SM904GMMA25MMA_64x64x16_F32F16F16_SSILNSO_5MajorE0ELSQ_0ELNSO_7ScaleInE1ELSR_1EEEEEENS4_6LayoutINS5_IJSB_SC_SC_EEENS5_IJSC_NSA_ILi0EEESW_EEEEENS5_IJNS4_10UnderscoreESZ_SZ_EEEEENS4_23SM90_TMA_LOAD_MULTICASTENS4_14ComposedLayoutINS4_7SwizzleILi3ELi4ELi3EEENS4_18smem_ptr_flag_bitsILi16EEENSU_INS5_IJNSA_ILi8EEESH_EEENS5_IJSH_SC_EEEEEEEvNS4_8identityES12_S1C_vS1D_EENS_8epilogue10collective6detail29Sm90TmaWarpSpecializedAdapterINS1G_15DefaultEpilogueISJ_SK_SK_NS1F_6thread17LinearCombinationISJ_Li1EffLNS1K_9ScaleType4KindE0ELNS_15FloatRoundStyleE2ESJ_EENS1_15EpilogueDefaultEEEEEvvEEEEvNT_6ParamsE)
        /*0020*/ 	.word	0x00000000
.L_19:


//--------------------- .nv.compat                --------------------------
	.section	.nv.compat,"",@"SHT_CUDA_COMPAT_INFO"
	.align	4
        /*0000*/ 	.byte	0x02, 0x09, 0x01, 0x00, 0x02, 0x02, 0x04, 0x00, 0x02, 0x05, 0x05, 0x00, 0x03, 0x07, 0x01, 0x01
        /*0010*/ 	.byte	0x02, 0x03, 0x01, 0x00, 0x02, 0x06, 0x01, 0x00, 0x04, 0x0b, 0x08, 0x00, 0x00, 0x00, 0x00, 0x00
        /*0020*/ 	.byte	0x00, 0x00, 0x00, 0x00


//--------------------- .nv.info._ZN7cutlass13device_kernelINS_4gemm6kernel13GemmUniversalIN4cute5tupleIJiiiiEEENS1_10collective13CollectiveMmaINS1_34MainloopSm90TmaGmmaWarpSpecializedILi4ENS5_IJNS4_1CILi2EEESB_NSA_ILi1EEEEEENS1_35KernelTmaWarpSpecializedCooperativeEEENS5_IJNSA_ILi256EEENSA_ILi64EEESH_EEENS_6half_tENS5_IJlSC_lEEESJ_SK_NS4_8TiledMMAINS4_8MMA_AtomIJNS4_4SM904GMMA25MMA_64x64x16_F32F16F16_SSILNSO_5MajorE0ELSQ_0ELNSO_7ScaleInE1ELSR_1EEEEEENS4_6LayoutINS5_IJSB_SC_SC_EEENS5_IJSC_NSA_ILi0EEESW_EEEEENS5_IJNS4_10UnderscoreESZ_SZ_EEEEENS4_23SM90_TMA_LOAD_MULTICASTENS4_14ComposedLayoutINS4_7SwizzleILi3ELi4ELi3EEENS4_18smem_ptr_flag_bitsILi16EEENSU_INS5_IJNSA_ILi8EEESH_EEENS5_IJSH_SC_EEEEEEEvNS4_8identityES12_S1C_vS1D_EENS_8epilogue10collective6detail29Sm90TmaWarpSpecializedAdapterINS1G_15DefaultEpilogueISJ_SK_SK_NS1F_6thread17LinearCombinationISJ_Li1EffLNS1K_9ScaleType4KindE0ELNS_15FloatRoundStyleE2ESJ_EENS1_15EpilogueDefaultEEEEEvvEEEEvNT_6ParamsE --------------------------
	.section	.nv.info._ZN7cutlass13device_kernelINS_4gemm6kernel13GemmUniversalIN4cute5tupleIJiiiiEEENS1_10collective13CollectiveMmaINS1_34MainloopSm90TmaGmmaWarpSpecializedILi4ENS5_IJNS4_1CILi2EEESB_NSA_ILi1EEEEEENS1_35KernelTmaWarpSpecializedCooperativeEEENS5_IJNSA_ILi256EEENSA_ILi64EEESH_EEENS_6half_tENS5_IJlSC_lEEESJ_SK_NS4_8TiledMMAINS4_8MMA_AtomIJNS4_4SM904GMMA25MMA_64x64x16_F32F16F16_SSILNSO_5MajorE0ELSQ_0ELNSO_7ScaleInE1ELSR_1EEEEEENS4_6LayoutINS5_IJSB_SC_SC_EEENS5_IJSC_NSA_ILi0EEESW_EEEEENS5_IJNS4_10UnderscoreESZ_SZ_EEEEENS4_23SM90_TMA_LOAD_MULTICASTENS4_14ComposedLayoutINS4_7SwizzleILi3ELi4ELi3EEENS4_18smem_ptr_flag_bitsILi16EEENSU_INS5_IJNSA_ILi8EEESH_EEENS5_IJSH_SC_EEEEEEEvNS4_8identityES12_S1C_vS1D_EENS_8epilogue10collective6detail29Sm90TmaWarpSpecializedAdapterINS1G_15DefaultEpilogueISJ_SK_SK_NS1F_6thread17LinearCombinationISJ_Li1EffLNS1K_9ScaleType4KindE0ELNS_15FloatRoundStyleE2ESJ_EENS1_15EpilogueDefaultEEEEEvvEEEEvNT_6ParamsE,"",@"SHT_CUDA_INFO"
	.sectionflags	@""
	.align	4


	//----- nvinfo : EIATTR_CUDA_API_VERSION
	.align		4
        /*0000*/ 	.byte	0x04, 0x37
        /*0002*/ 	.short	(.L_21 - .L_20)
.L_20:
        /*0004*/ 	.word	0x00000082


	//----- nvinfo : EIATTR_KPARAM_INFO
	.align		4
.L_21:
        /*0008*/ 	.byte	0x04, 0x17
        /*000a*/ 	.short	(.L_23 - .L_22)
.L_22:
        /*000c*/ 	.word	0x00000000
        /*0010*/ 	.short	0x0000
        /*0012*/ 	.short	0x0070
        /*0014*/ 	.byte	0x00, 0xf0, 0x01, 0x10


	//----- nvinfo : EIATTR_SPARSE_MMA_MASK
	.align		4
.L_23:
        /*0018*/ 	.byte	0x03, 0x50
        /*001a*/ 	.short	0x0000


	//----- nvinfo : EIATTR_MAXREG_COUNT
	.align		4
        /*001c*/ 	.byte	0x03, 0x1b
        /*001e*/ 	.short	0x00a8


	//----- nvinfo : EIATTR_NUM_BARRIERS
	.align		4
        /*0020*/ 	.byte	0x02, 0x4c
        /*0022*/ 	.byte	0x01
	.zero		1


	//----- nvinfo : EIATTR_EXTERNS
	.align		4
        /*0024*/ 	.byte	0x04, 0x0f
        /*0026*/ 	.short	(.L_25 - .L_24)


	//   ....[0]....
	.align		4
.L_24:
        /*0028*/ 	.word	index@(__assertfail)


	//----- nvinfo : EIATTR_MERCURY_ISA_VERSION
	.align		4
.L_25:
        /*002c*/ 	.byte	0x03, 0x5f
        /*002e*/ 	.short	0x0101


	//----- nvinfo : EIATTR_INT_WARP_WIDE_INSTR_OFFSETS
	.align		4
        /*0030*/ 	.byte	0x04, 0x31
        /*0032*/ 	.short	(.L_27 - .L_26)


	//   ....[0]....
.L_26:
        /*0034*/ 	.word	0x00000480


	//   ....[1]....
        /*0038*/ 	.word	0x000004b0


	//   ....[2]....
        /*003c*/ 	.word	0x00000670


	//   ....[3]....
        /*0040*/ 	.word	0x00001fd0


	//----- nvinfo : EIATTR_COOP_GROUP_MASK_REGIDS
	.align		4
.L_27:
        /*0044*/ 	.byte	0x04, 0x29
        /*0046*/ 	.short	(.L_29 - .L_28)


	//   ....[0]....
.L_28:
        /*0048*/ 	.word	0xffffffff


	//   ....[1]....
        /*004c*/ 	.word	0xffffffff


	//   ....[2]....
        /*0050*/ 	.word	0xffffffff


	//   ....[3]....
        /*0054*/ 	.word	0xffffffff


	//   ....[4]....
        /*0058*/ 	.word	0xffffffff


	//   ....[5]....
        /*005c*/ 	.word	0xffffffff


	//----- nvinfo : EIATTR_COOP_GROUP_INSTR_OFFSETS
	.align		4
.L_29:
        /*0060*/ 	.byte	0x04, 0x28
        /*0062*/ 	.short	(.L_31 - .L_30)


	//   ....[0]....
.L_30:
        /*0064*/ 	.word	0x00000060


	//   ....[1]....
        /*0068*/ 	.word	0x00000070


	//   ....[2]....
        /*006c*/ 	.word	0x00000130


	//   ....[3]....
        /*0070*/ 	.word	0x000002d0


	//   ....[4]....
        /*0074*/ 	.word	0x000007f0


	//   ....[5]....
        /*0078*/ 	.word	0x00001240


	//----- nvinfo : EIATTR_REG_RECONFIG
	.align		4
.L_31:
        /*007c*/ 	.byte	0x01, 0x54
	.zero		2


	//----- nvinfo : EIATTR_SYSCALL_OFFSETS
	.align		4
        /*0080*/ 	.byte	0x04, 0x46
        /*0082*/ 	.short	(.L_33 - .L_32)


	//   ....[0]....
.L_32:
        /*0084*/ 	.word	0x00001400


	//----- nvinfo : EIATTR_MBARRIER_INSTR_OFFSETS
	.align		4
.L_33:
        /*0088*/ 	.byte	0x04, 0x39
        /*008a*/ 	.short	(.L_35 - .L_34)


	//   ....[0]....
.L_34:
        /*008c*/ 	.word	0x00000230
        /*0090*/ 	.word	0x000000ff
        /*0094*/ 	.word	0x00000000
        /*0098*/ 	.short	0x0100
        /*009a*/ 	.byte	0x08
	.zero		1


	//   ....[1]....
        /*009c*/ 	.word	0x00000240
        /*00a0*/ 	.word	0x000000ff
        /*00a4*/ 	.word	0x00000020
        /*00a8*/ 	.short	0x0100
        /*00aa*/ 	.byte	0x08
	.zero		1


	//   ....[2]....
        /*00ac*/ 	.word	0x00000250
        /*00b0*/ 	.word	0x000000ff
        /*00b4*/ 	.word	0x00000008
        /*00b8*/ 	.short	0x0100
        /*00ba*/ 	.byte	0x08
	.zero		1


	//   ....[3]....
        /*00bc*/ 	.word	0x00000260
        /*00c0*/ 	.word	0x000000ff
        /*00c4*/ 	.word	0x00000028
        /*00c8*/ 	.short	0x0100
        /*00ca*/ 	.byte	0x08
	.zero		1


	//   ....[4]....
        /*00cc*/ 	.word	0x00000270
        /*00d0*/ 	.word	0x000000ff
        /*00d4*/ 	.word	0x00000010
        /*00d8*/ 	.short	0x0100
        /*00da*/ 	.byte	0x08
	.zero		1


	//   ....[5]....
        /*00dc*/ 	.word	0x00000280
        /*00e0*/ 	.word	0x000000ff
        /*00e4*/ 	.word	0x00000030
        /*00e8*/ 	.short	0x0100
        /*00ea*/ 	.byte	0x08
	.zero		1


	//   ....[6]....
        /*00ec*/ 	.word	0x00000290
        /*00f0*/ 	.word	0x000000ff
        /*00f4*/ 	.word	0x00000018
        /*00f8*/ 	.short	0x0100
        /*00fa*/ 	.byte	0x08
	.zero		1


	//   ....[7]....
        /*00fc*/ 	.word	0x000002a0
        /*0100*/ 	.word	0x000000ff
        /*0104*/ 	.word	0x00000038
        /*0108*/ 	.short	0x0100
        /*010a*/ 	.byte	0x08
	.zero		1


	//   ....[8]....
        /*010c*/ 	.word	0x000006f0
        /*0110*/ 	.word	0x000000ff
        /*0114*/ 	.word	0x00000050
        /*0118*/ 	.short	0x0100
        /*011a*/ 	.byte	0x06
	.zero		1


	//   ....[9]....
        /*011c*/ 	.word	0x00000780
        /*0120*/ 	.word	0x000000ff
        /*0124*/ 	.word	0x00000058
        /*0128*/ 	.short	0x0100
        /*012a*/ 	.byte	0x06
	.zero		1


	//   ....[10]....
        /*012c*/ 	.word	0x000014c0
        /*0130*/ 	.word	0x00000003
        /*0134*/ 	.word	0x00000000
        /*0138*/ 	.short	0x010a
        /*013a*/ 	.byte	0x3f
	.zero		1


	//   ....[11]....
        /*013c*/ 	.word	0x00001500
        /*0140*/ 	.word	0x00000003
        /*0144*/ 	.word	0x00000000
        /*0148*/ 	.short	0x010a
        /*014a*/ 	.byte	0x3f
	.zero		1


	//   ....[12]....
        /*014c*/ 	.word	0x00001a50
        /*0150*/ 	.word	0x00000005
        /*0154*/ 	.word	0x00000000
        /*0158*/ 	.short	0x010a
        /*015a*/ 	.byte	0x3f
	.zero		1


	//   ....[13]....
        /*015c*/ 	.word	0x00001a90
        /*0160*/ 	.word	0x00000005
        /*0164*/ 	.word	0x00000000
        /*0168*/ 	.short	0x010a
        /*016a*/ 	.byte	0x3f
	.zero		1


	//   ....[14]....
        /*016c*/ 	.word	0x00001e70
        /*0170*/ 	.word	0x00000005
        /*0174*/ 	.word	0x00000000
        /*0178*/ 	.short	0x0101
        /*017a*/ 	.byte	0x3f
	.zero		1


	//   ....[15]....
        /*017c*/ 	.word	0x00002050
        /*0180*/ 	.word	0x00000003
        /*0184*/ 	.word	0x00000000
        /*0188*/ 	.short	0x0101
        /*018a*/ 	.byte	0x3f
	.zero		1


	//   ....[16]....
        /*018c*/ 	.word	0x000081a0
        /*0190*/ 	.word	0x00000016
        /*0194*/ 	.word	0x00000020
        /*0198*/ 	.short	0x010a
        /*019a*/ 	.byte	0x3f
	.zero		1


	//   ....[17]....
        /*019c*/ 	.word	0x00008580
        /*01a0*/ 	.word	0x00000004
        /*01a4*/ 	.word	0x00000058
        /*01a8*/ 	.short	0x0101
        /*01aa*/ 	.byte	0x3f
	.zero		1


	//   ....[18]....
        /*01ac*/ 	.word	0x00008c90
        /*01b0*/ 	.word	0x00000005
        /*01b4*/ 	.word	0x00000000
        /*01b8*/ 	.short	0x010a
        /*01ba*/ 	.byte	0x3f
	.zero		1


	//   ....[19]....
        /*01bc*/ 	.word	0x00008d10
        /*01c0*/ 	.word	0x00000007
        /*01c4*/ 	.word	0x00000000
        /*01c8*/ 	.short	0x010a
        /*01ca*/ 	.byte	0x3f
	.zero		1


	//   ....[20]....
        /*01cc*/ 	.word	0x00008da0
        /*01d0*/ 	.word	0x00000006
        /*01d4*/ 	.word	0x00000000
        /*01d8*/ 	.short	0x010a
        /*01da*/ 	.byte	0x3f
	.zero		1


	//   ....[21]....
        /*01dc*/ 	.word	0x00008e30
        /*01e0*/ 	.word	0x00000003
        /*01e4*/ 	.word	0x00000000
        /*01e8*/ 	.short	0x010a
        /*01ea*/ 	.byte	0x3f
	.zero		1


	//   ....[22]....
        /*01ec*/ 	.word	0x00008e90
        /*01f0*/ 	.word	0x00000003
        /*01f4*/ 	.word	0x00000000
        /*01f8*/ 	.short	0x010a
        /*01fa*/ 	.byte	0x3f
	.zero		1


	//   ....[23]....
        /*01fc*/ 	.word	0x00008ee0
        /*0200*/ 	.word	0x00000005
        /*0204*/ 	.word	0x00000000
        /*0208*/ 	.short	0x010a
        /*020a*/ 	.byte	0x3f
	.zero		1


	//   ....[24]....
        /*020c*/ 	.word	0x00008fb0
        /*0210*/ 	.word	0x00000016
        /*0214*/ 	.word	0x00000020
        /*0218*/ 	.short	0x010a
        /*021a*/ 	.byte	0x3f
	.zero		1


	//   ....[25]....
        /*021c*/ 	.word	0x00009080
        /*0220*/ 	.word	0x00000005
        /*0224*/ 	.word	0x00000000
        /*0228*/ 	.short	0x010a
        /*022a*/ 	.byte	0x3f
	.zero		1


	//   ....[26]....
        /*022c*/ 	.word	0x000090d0
        /*0230*/ 	.word	0x00000007
        /*0234*/ 	.word	0x00000000
        /*0238*/ 	.short	0x010a
        /*023a*/ 	.byte	0x3f
	.zero		1


	//   ....[27]....
        /*023c*/ 	.word	0x00009120
        /*0240*/ 	.word	0x00000006
        /*0244*/ 	.word	0x00000000
        /*0248*/ 	.short	0x010a
        /*024a*/ 	.byte	0x3f
	.zero		1


	//----- nvinfo : EIATTR_NUM_MBARRIERS
	.align		4
.L_35:
        /*024c*/ 	.byte	0x03, 0x38
        /*024e*/ 	.short	0x000a


	//----- nvinfo : EIATTR_EXIT_INSTR_OFFSETS
	.align		4
        /*0250*/ 	.byte	0x04, 0x1c
        /*0252*/ 	.short	(.L_37 - .L_36)


	//   ....[0]....
.L_36:
        /*0254*/ 	.word	0x00000960


	//   ....[1]....
        /*0258*/ 	.word	0x00001170


	//   ....[2]....
        /*025c*/ 	.word	0x000077d0


	//   ....[3]....
        /*0260*/ 	.word	0x00007d30


	//   ....[4]....
        /*0264*/ 	.word	0x00008e80


	//----- nvinfo : EIATTR_MAX_THREADS
	.align		4
.L_37:
        /*0268*/ 	.byte	0x04, 0x05
        /*026a*/ 	.short	(.L_39 - .L_38)
.L_38:
        /*026c*/ 	.word	0x00000180
        /*0270*/ 	.word	0x00000001
        /*0274*/ 	.word	0x00000001


	//----- nvinfo : EIATTR_CRS_STACK_SIZE
	.align		4
.L_39:
        /*0278*/ 	.byte	0x04, 0x1e
        /*027a*/ 	.short	(.L_41 - .L_40)
.L_40:
        /*027c*/ 	.word	0x00000000


	//----- nvinfo : EIATTR_CBANK_PARAM_SIZE
	.align		4
.L_41:
        /*0280*/ 	.byte	0x03, 0x19
        /*0282*/ 	.short	0x0470


	//----- nvinfo : EIATTR_PARAM_CBANK
	.align		4
        /*0284*/ 	.byte	0x04, 0x0a
        /*0286*/ 	.short	(.L_43 - .L_42)
	.align		4
.L_42:
        /*0288*/ 	.word	index@(.nv.constant0._ZN7cutlass13device_kernelINS_4gemm6kernel13GemmUniversalIN4cute5tupleIJiiiiEEENS1_10collective13CollectiveMmaINS1_34MainloopSm90TmaGmmaWarpSpecializedILi4ENS5_IJNS4_1CILi2EEESB_NSA_ILi1EEEEEENS1_35KernelTmaWarpSpecializedCooperativeEEENS5_IJNSA_ILi256EEENSA_ILi64EEESH_EEENS_6half_tENS5_IJlSC_lEEESJ_SK_NS4_8TiledMMAINS4_8MMA_AtomIJNS4_4SM904GMMA25MMA_64x64x16_F32F16F16_SSILNSO_5MajorE0ELSQ_0ELNSO_7ScaleInE1ELSR_1EEEEEENS4_6LayoutINS5_IJSB_SC_SC_EEENS5_IJSC_NSA_ILi0EEESW_EEEEENS5_IJNS4_10UnderscoreESZ_SZ_EEEEENS4_23SM90_TMA_LOAD_MULTICASTENS4_14ComposedLayoutINS4_7SwizzleILi3ELi4ELi3EEENS4_18smem_ptr_flag_bitsILi16EEENSU_INS5_IJNSA_ILi8EEESH_EEENS5_IJSH_SC_EEEEEEEvNS4_8identityES12_S1C_vS1D_EENS_8epilogue10collective6detail29Sm90TmaWarpSpecializedAdapterINS1G_15DefaultEpilogueISJ_SK_SK_NS1F_6thread17LinearCombinationISJ_Li1EffLNS1K_9ScaleType4KindE0ELNS_15FloatRoundStyleE2ESJ_EENS1_15EpilogueDefaultEEEEEvvEEEEvNT_6ParamsE)
        /*028c*/ 	.short	0x0210
        /*028e*/ 	.short	0x0470


	//----- nvinfo : EIATTR_SW_WAR
	.align		4
.L_43:
        /*0290*/ 	.byte	0x04, 0x36
        /*0292*/ 	.short	(.L_45 - .L_44)
.L_44:
        /*0294*/ 	.word	0x00000008
.L_45:


//--------------------- .nv.callgraph             --------------------------
	.section	.nv.callgraph,"",@"SHT_CUDA_CALLGRAPH"
	.align	4
	.sectionentsize	8
	.align		4
        /*0000*/ 	.word	0x00000000
	.align		4
        /*0004*/ 	.word	0xffffffff
	.align		4
        /*0008*/ 	.word	index@(_ZN7cutlass13device_kernelINS_4gemm6kernel13GemmUniversalIN4cute5tupleIJiiiiEEENS1_10collective13CollectiveMmaINS1_34MainloopSm90TmaGmmaWarpSpecializedILi4ENS5_IJNS4_1CILi2EEESB_NSA_ILi1EEEEEENS1_35KernelTmaWarpSpecializedCooperativeEEENS5_IJNSA_ILi256EEENSA_ILi64EEESH_EEENS_6half_tENS5_IJlSC_lEEESJ_SK_NS4_8TiledMMAINS4_8MMA_AtomIJNS4_4SM904GMMA25MMA_64x64x16_F32F16F16_SSILNSO_5MajorE0ELSQ_0ELNSO_7ScaleInE1ELSR_1EEEEEENS4_6LayoutINS5_IJSB_SC_SC_EEENS5_IJSC_NSA_ILi0EEESW_EEEEENS5_IJNS4_10UnderscoreESZ_SZ_EEEEENS4_23SM90_TMA_LOAD_MULTICASTENS4_14ComposedLayoutINS4_7SwizzleILi3ELi4ELi3EEENS4_18smem_ptr_flag_bitsILi16EEENSU_INS5_IJNSA_ILi8EEESH_EEENS5_IJSH_SC_EEEEEEEvNS4_8identityES12_S1C_vS1D_EENS_8epilogue10collective6detail29Sm90TmaWarpSpecializedAdapterINS1G_15DefaultEpilogueISJ_SK_SK_NS1F_6thread17LinearCombinationISJ_Li1EffLNS1K_9ScaleType4KindE0ELNS_15FloatRoundStyleE2ESJ_EENS1_15EpilogueDefaultEEEEEvvEEEEvNT_6ParamsE)
	.align		4
        /*000c*/ 	.word	index@(__assertfail)
	.align		4
        /*0010*/ 	.word	0x00000000
	.align		4
        /*0014*/ 	.word	0xfffffffe
	.align		4
        /*0018*/ 	.word	0x00000000
	.align		4
        /*001c*/ 	.word	0xfffffffd
	.align		4
        /*0020*/ 	.word	0x00000000
	.align		4
        /*0024*/ 	.word	0xfffffffc


//--------------------- .nv.constant4             --------------------------
	.section	.nv.constant4,"a",@progbits
	.align	8
	.align		8
.nv.constant4:
        /*0000*/ 	.dword	__assertfail
	.align		8
        /*0008*/ 	.dword	__unnamed_1
	.align		8
        /*0010*/ 	.dword	_ZN39_INTERNAL_5ca5718a_4_k_cu_810adb3c_37894cuda3std3__45__cpo5beginE
	.align		8
        /*0018*/ 	.dword	_ZN39_INTERNAL_5ca5718a_4_k_cu_810adb3c_37894cuda3std3__45__cpo3endE
	.align		8
        /*0020*/ 	.dword	_ZN39_INTERNAL_5ca5718a_4_k_cu_810adb3c_37894cuda3std3__45__cpo6cbeginE
	.align		8
        /*0028*/ 	.dword	_ZN39_INTERNAL_5ca5718a_4_k_cu_810adb3c_37894cuda3std3__45__cpo4cendE
	.align		8
        /*0030*/ 	.dword	_ZN39_INTERNAL_5ca5718a_4_k_cu_810adb3c_37894cuda3std3__441_GLOBAL__N__5ca5718a_4_k_cu_810adb3c_37896ignoreE
	.align		8
        /*0038*/ 	.dword	_ZN39_INTERNAL_5ca5718a_4_k_cu_810adb3c_37894cuda3std3__419piecewise_constructE
	.align		8
        /*0040*/ 	.dword	_ZN39_INTERNAL_5ca5718a_4_k_cu_810adb3c_37894cuda3std3__48in_placeE
	.align		8
        /*0048*/ 	.dword	_ZN39_INTERNAL_5ca5718a_4_k_cu_810adb3c_37894cuda3std6ranges3__45__cpo4swapE
	.align		8
        /*0050*/ 	.dword	_ZN39_INTERNAL_5ca5718a_4_k_cu_810adb3c_37894cuda3std6ranges3__45__cpo9iter_moveE
	.align		8
        /*0058*/ 	.dword	_ZN39_INTERNAL_5ca5718a_4_k_cu_810adb3c_37894cute7productE
	.align		8
        /*0060*/ 	.dword	_ZN39_INTERNAL_5ca5718a_4_k_cu_810adb3c_37894cute1_E
	.align		8
        /*0068*/ 	.dword	$str$22
	.align		8
        /*0070*/ 	.dword	$str$23


//--------------------- .text._ZN7cutlass13device_kernelINS_4gemm6kernel13GemmUniversalIN4cute5tupleIJiiiiEEENS1_10collective13CollectiveMmaINS1_34MainloopSm90TmaGmmaWarpSpecializedILi4ENS5_IJNS4_1CILi2EEESB_NSA_ILi1EEEEEENS1_35KernelTmaWarpSpecializedCooperativeEEENS5_IJNSA_ILi256EEENSA_ILi64EEESH_EEENS_6half_tENS5_IJlSC_lEEESJ_SK_NS4_8TiledMMAINS4_8MMA_AtomIJNS4_4SM904GMMA25MMA_64x64x16_F32F16F16_SSILNSO_5MajorE0ELSQ_0ELNSO_7ScaleInE1ELSR_1EEEEEENS4_6LayoutINS5_IJSB_SC_SC_EEENS5_IJSC_NSA_ILi0EEESW_EEEEENS5_IJNS4_10UnderscoreESZ_SZ_EEEEENS4_23SM90_TMA_LOAD_MULTICASTENS4_14ComposedLayoutINS4_7SwizzleILi3ELi4ELi3EEENS4_18smem_ptr_flag_bitsILi16EEENSU_INS5_IJNSA_ILi8EEESH_EEENS5_IJSH_SC_EEEEEEEvNS4_8identityES12_S1C_vS1D_EENS_8epilogue10collective6detail29Sm90TmaWarpSpecializedAdapterINS1G_15DefaultEpilogueISJ_SK_SK_NS1F_6thread17LinearCombinationISJ_Li1EffLNS1K_9ScaleType4KindE0ELNS_15FloatRoundStyleE2ESJ_EENS1_15EpilogueDefaultEEEEEvvEEEEvNT_6ParamsE --------------------------
	.section	.text._ZN7cutlass13device_kernelINS_4gemm6kernel13GemmUniversalIN4cute5tupleIJiiiiEEENS1_10collective13CollectiveMmaINS1_34MainloopSm90TmaGmmaWarpSpecializedILi4ENS5_IJNS4_1CILi2EEESB_NSA_ILi1EEEEEENS1_35KernelTmaWarpSpecializedCooperativeEEENS5_IJNSA_ILi256EEENSA_ILi64EEESH_EEENS_6half_tENS5_IJlSC_lEEESJ_SK_NS4_8TiledMMAINS4_8MMA_AtomIJNS4_4SM904GMMA25MMA_64x64x16_F32F16F16_SSILNSO_5MajorE0ELSQ_0ELNSO_7ScaleInE1ELSR_1EEEEEENS4_6LayoutINS5_IJSB_SC_SC_EEENS5_IJSC_NSA_ILi0EEESW_EEEEENS5_IJNS4_10UnderscoreESZ_SZ_EEEEENS4_23SM90_TMA_LOAD_MULTICASTENS4_14ComposedLayoutINS4_7SwizzleILi3ELi4ELi3EEENS4_18smem_ptr_flag_bitsILi16EEENSU_INS5_IJNSA_ILi8EEESH_EEENS5_IJSH_SC_EEEEEEEvNS4_8identityES12_S1C_vS1D_EENS_8epilogue10collective6detail29Sm90TmaWarpSpecializedAdapterINS1G_15DefaultEpilogueISJ_SK_SK_NS1F_6thread17LinearCombinationISJ_Li1EffLNS1K_9ScaleType4KindE0ELNS_15FloatRoundStyleE2ESJ_EENS1_15EpilogueDefaultEEEEEvvEEEEvNT_6ParamsE,"ax",@progbits
	.align	128
.text._ZN7cutlass13device_kernelINS_4gemm6kernel13GemmUniversalIN4cute5tupleIJiiiiEEENS1_10collective13CollectiveMmaINS1_34MainloopSm90TmaGmmaWarpSpecializedILi4ENS5_IJNS4_1CILi2EEESB_NSA_ILi1EEEEEENS1_35KernelTmaWarpSpecializedCooperativeEEENS5_IJNSA_ILi256EEENSA_ILi64EEESH_EEENS_6half_tENS5_IJlSC_lEEESJ_SK_NS4_8TiledMMAINS4_8MMA_AtomIJNS4_4SM904GMMA25MMA_64x64x16_F32F16F16_SSILNSO_5MajorE0ELSQ_0ELNSO_7ScaleInE1ELSR_1EEEEEENS4_6LayoutINS5_IJSB_SC_SC_EEENS5_IJSC_NSA_ILi0EEESW_EEEEENS5_IJNS4_10UnderscoreESZ_SZ_EEEEENS4_23SM90_TMA_LOAD_MULTICASTENS4_14ComposedLayoutINS4_7SwizzleILi3ELi4ELi3EEENS4_18smem_ptr_flag_bitsILi16EEENSU_INS5_IJNSA_ILi8EEESH_EEENS5_IJSH_SC_EEEEEEEvNS4_8identityES12_S1C_vS1D_EENS_8epilogue10collective6detail29Sm90TmaWarpSpecializedAdapterINS1G_15DefaultEpilogueISJ_SK_SK_NS1F_6thread17LinearCombinationISJ_Li1EffLNS1K_9ScaleType4KindE0ELNS_15FloatRoundStyleE2ESJ_EENS1_15EpilogueDefaultEEEEEvvEEEEvNT_6ParamsE:
        .type           _ZN7cutlass13device_kernelINS_4gemm6kernel13GemmUniversalIN4cute5tupleIJiiiiEEENS1_10collective13CollectiveMmaINS1_34MainloopSm90TmaGmmaWarpSpecializedILi4ENS5_IJNS4_1CILi2EEESB_NSA_ILi1EEEEEENS1_35KernelTmaWarpSpecializedCooperativeEEENS5_IJNSA_ILi256EEENSA_ILi64EEESH_EEENS_6half_tENS5_IJlSC_lEEESJ_SK_NS4_8TiledMMAINS4_8MMA_AtomIJNS4_4SM904GMMA25MMA_64x64x16_F32F16F16_SSILNSO_5MajorE0ELSQ_0ELNSO_7ScaleInE1ELSR_1EEEEEENS4_6LayoutINS5_IJSB_SC_SC_EEENS5_IJSC_NSA_ILi0EEESW_EEEEENS5_IJNS4_10UnderscoreESZ_SZ_EEEEENS4_23SM90_TMA_LOAD_MULTICASTENS4_14ComposedLayoutINS4_7SwizzleILi3ELi4ELi3EEENS4_18smem_ptr_flag_bitsILi16EEENSU_INS5_IJNSA_ILi8EEESH_EEENS5_IJSH_SC_EEEEEEEvNS4_8identityES12_S1C_vS1D_EENS_8epilogue10collective6detail29Sm90TmaWarpSpecializedAdapterINS1G_15DefaultEpilogueISJ_SK_SK_NS1F_6thread17LinearCombinationISJ_Li1EffLNS1K_9ScaleType4KindE0ELNS_15FloatRoundStyleE2ESJ_EENS1_15EpilogueDefaultEEEEEvvEEEEvNT_6ParamsE,@function
        .size           _ZN7cutlass13device_kernelINS_4gemm6kernel13GemmUniversalIN4cute5tupleIJiiiiEEENS1_10collective13CollectiveMmaINS1_34MainloopSm90TmaGmmaWarpSpecializedILi4ENS5_IJNS4_1CILi2EEESB_NSA_ILi1EEEEEENS1_35KernelTmaWarpSpecializedCooperativeEEENS5_IJNSA_ILi256EEENSA_ILi64EEESH_EEENS_6half_tENS5_IJlSC_lEEESJ_SK_NS4_8TiledMMAINS4_8MMA_AtomIJNS4_4SM904GMMA25MMA_64x64x16_F32F16F16_SSILNSO_5MajorE0ELSQ_0ELNSO_7ScaleInE1ELSR_1EEEEEENS4_6LayoutINS5_IJSB_SC_SC_EEENS5_IJSC_NSA_ILi0EEESW_EEEEENS5_IJNS4_10UnderscoreESZ_SZ_EEEEENS4_23SM90_TMA_LOAD_MULTICASTENS4_14ComposedLayoutINS4_7SwizzleILi3ELi4ELi3EEENS4_18smem_ptr_flag_bitsILi16EEENSU_INS5_IJNSA_ILi8EEESH_EEENS5_IJSH_SC_EEEEEEEvNS4_8identityES12_S1C_vS1D_EENS_8epilogue10collective6detail29Sm90TmaWarpSpecializedAdapterINS1G_15DefaultEpilogueISJ_SK_SK_NS1F_6thread17LinearCombinationISJ_Li1EffLNS1K_9ScaleType4KindE0ELNS_15FloatRoundStyleE2ESJ_EENS1_15EpilogueDefaultEEEEEvvEEEEvNT_6ParamsE,(.L_x_195 - _ZN7cutlass13device_kernelINS_4gemm6kernel13GemmUniversalIN4cute5tupleIJiiiiEEENS1_10collective13CollectiveMmaINS1_34MainloopSm90TmaGmmaWarpSpecializedILi4ENS5_IJNS4_1CILi2EEESB_NSA_ILi1EEEEEENS1_35KernelTmaWarpSpecializedCooperativeEEENS5_IJNSA_ILi256EEENSA_ILi64EEESH_EEENS_6half_tENS5_IJlSC_lEEESJ_SK_NS4_8TiledMMAINS4_8MMA_AtomIJNS4_4SM904GMMA25MMA_64x64x16_F32F16F16_SSILNSO_5MajorE0ELSQ_0ELNSO_7ScaleInE1ELSR_1EEEEEENS4_6LayoutINS5_IJSB_SC_SC_EEENS5_IJSC_NSA_ILi0EEESW_EEEEENS5_IJNS4_10UnderscoreESZ_SZ_EEEEENS4_23SM90_TMA_LOAD_MULTICASTENS4_14ComposedLayoutINS4_7SwizzleILi3ELi4ELi3EEENS4_18smem_ptr_flag_bitsILi16EEENSU_INS5_IJNSA_ILi8EEESH_EEENS5_IJSH_SC_EEEEEEEvNS4_8identityES12_S1C_vS1D_EENS_8epilogue10collective6detail29Sm90TmaWarpSpecializedAdapterINS1G_15DefaultEpilogueISJ_SK_SK_NS1F_6thread17LinearCombinationISJ_Li1EffLNS1K_9ScaleType4KindE0ELNS_15FloatRoundStyleE2ESJ_EENS1_15EpilogueDefaultEEEEEvvEEEEvNT_6ParamsE)
        .other          _ZN7cutlass13device_kernelINS_4gemm6kernel13GemmUniversalIN4cute5tupleIJiiiiEEENS1_10collective13CollectiveMmaINS1_34MainloopSm90TmaGmmaWarpSpecializedILi4ENS5_IJNS4_1CILi2EEESB_NSA_ILi1EEEEEENS1_35KernelTmaWarpSpecializedCooperativeEEENS5_IJNSA_ILi256EEENSA_ILi64EEESH_EEENS_6half_tENS5_IJlSC_lEEESJ_SK_NS4_8TiledMMAINS4_8MMA_AtomIJNS4_4SM904GMMA25MMA_64x64x16_F32F16F16_SSILNSO_5MajorE0ELSQ_0ELNSO_7ScaleInE1ELSR_1EEEEEENS4_6LayoutINS5_IJSB_SC_SC_EEENS5_IJSC_NSA_ILi0EEESW_EEEEENS5_IJNS4_10UnderscoreESZ_SZ_EEEEENS4_23SM90_TMA_LOAD_MULTICASTENS4_14ComposedLayoutINS4_7SwizzleILi3ELi4ELi3EEENS4_18smem_ptr_flag_bitsILi16EEENSU_INS5_IJNSA_ILi8EEESH_EEENS5_IJSH_SC_EEEEEEEvNS4_8identityES12_S1C_vS1D_EENS_8epilogue10collective6detail29Sm90TmaWarpSpecializedAdapterINS1G_15DefaultEpilogueISJ_SK_SK_NS1F_6thread17LinearCombinationISJ_Li1EffLNS1K_9ScaleType4KindE0ELNS_15FloatRoundStyleE2ESJ_EENS1_15EpilogueDefaultEEEEEvvEEEEvNT_6ParamsE,@"STO_CUDA_ENTRY STV_DEFAULT"
_ZN7cutlass13device_kernelINS_4gemm6kernel13GemmUniversalIN4cute5tupleIJiiiiEEENS1_10collective13CollectiveMmaINS1_34MainloopSm90TmaGmmaWarpSpecializedILi4ENS5_IJNS4_1CILi2EEESB_NSA_ILi1EEEEEENS1_35KernelTmaWarpSpecializedCooperativeEEENS5_IJNSA_ILi256EEENSA_ILi64EEESH_EEENS_6half_tENS5_IJlSC_lEEESJ_SK_NS4_8TiledMMAINS4_8MMA_AtomIJNS4_4SM904GMMA25MMA_64x64x16_F32F16F16_SSILNSO_5MajorE0ELSQ_0ELNSO_7ScaleInE1ELSR_1EEEEEENS4_6LayoutINS5_IJSB_SC_SC_EEENS5_IJSC_NSA_ILi0EEESW_EEEEENS5_IJNS4_10UnderscoreESZ_SZ_EEEEENS4_23SM90_TMA_LOAD_MULTICASTENS4_14ComposedLayoutINS4_7SwizzleILi3ELi4ELi3EEENS4_18smem_ptr_flag_bitsILi16EEENSU_INS5_IJNSA_ILi8EEESH_EEENS5_IJSH_SC_EEEEEEEvNS4_8identityES12_S1C_vS1D_EENS_8epilogue10collective6detail29Sm90TmaWarpSpecializedAdapterINS1G_15DefaultEpilogueISJ_SK_SK_NS1F_6thread17LinearCombinationISJ_Li1EffLNS1K_9ScaleType4KindE0ELNS_15FloatRoundStyleE2ESJ_EENS1_15EpilogueDefaultEEEEEvvEEEEvNT_6ParamsE:
[----:B------:R-:W0:Y:S01]  /*0000*/  LDC R1, c[0x0][0x28] ;  /* 0x00000a00ff017b82 */ /* 0x000e220000000800 */
[----:B------:R-:W1:Y:S01]  /*0010*/  S2R R18, SR_TID.X ;  /* 0x0000000000127919 */ /* 0x000e620000002100 */
[----:B------:R-:W-:Y:S01]  /*0020*/  ELECT P0, URZ, PT ;  /* 0x00000000003f782f */ /* 0x000fe20003800000 */
[----:B------:R-:W-:Y:S01]  /*0030*/  BSSY B0, `(.L_x_0) ;  /* 0x000000f000007945 */ /* 0x000fe20003800000 */
[--C-:B-1----:R-:W-:Y:S02]  /*0040*/  SHF.R.U32.HI R0, RZ, 0x5, R18.reuse ;  /* 0x00000005ff007819 */ /* 0x102fe40000011612 */
[----:B------:R-:W-:-:S03]  /*0050*/  SHF.R.U32.HI R3, RZ, 0x7, R18 ;  /* 0x00000007ff037819 */ /* 0x000fc60000011612 */
[----:B------:R-:W1:Y:S04]  /*0060*/  SHFL.IDX PT, R2, R0, RZ, 0x1f ;  /* 0x00001fff00027589 */ /* 0x000e6800000e0000 */
[----:B------:R2:W3:Y:S01]  /*0070*/  SHFL.IDX PT, R5, R3, RZ, 0x1f ;  /* 0x00001fff03057589 */ /* 0x0004e200000e0000 */
[----:B-1----:R-:W-:-:S13]  /*0080*/  ISETP.NE.OR P0, PT, R2, RZ, !P0 ;  /* 0x000000ff0200720c */ /* 0x002fda0004705670 */
[----:B0-23--:R-:W-:Y:S05]  /*0090*/  @P0 BRA `(.L_x_1) ;  /* 0x0000000000200947 */ /* 0x00dfea0003800000 */
[----:B------:R-:W-:Y:S02]  /*00a0*/  ULDC.64 UR4, c[0x0][0x198] ;  /* 0x0000660000047ab9 */ /* 0x000fe40000000a00 */
[----:B------:R-:W-:Y:S02]  /*00b0*/  UIADD3 UR6, UP0, UR4, 0xf0, URZ ;  /* 0x000000f004067890 */ /* 0x000fe4000ff1e03f */
[----:B------:R-:W-:Y:S02]  /*00c0*/  UIADD3 UR4, UP1, UR4, 0x1f0, URZ ;  /* 0x000001f004047890 */ /* 0x000fe4000ff3e03f */
[----:B------:R-:W-:Y:S02]  /*00d0*/  UIADD3.X UR7, URZ, UR5, URZ, UP0, !UPT ;  /* 0x000000053f077290 */ /* 0x000fe400087fe43f */
[----:B------:R-:W-:-:S07]  /*00e0*/  UIADD3.X UR5, URZ, UR5, URZ, UP1, !UPT ;  /* 0x000000053f057290 */ /* 0x000fce0008ffe43f */
[----:B------:R0:W-:Y:S02]  /*00f0*/  UTMACCTL.PF [UR6] ;  /* 0x00000000060079b9 */ /* 0x0001e40008040000 */
[----:B------:R0:W-:Y:S02]  /*0100*/  UTMACCTL.PF [UR4] ;  /* 0x00000000040079b9 */ /* 0x0001e40008040000 */
[----:B0-----:R-:W-:Y:S01]  /*0110*/  NOP ;  /* 0x0000000000007918 */ /* 0x001fe20000000000 */
.L_x_1:
[----:B------:R-:W-:Y:S05]  /*0120*/  BSYNC B0 ;  /* 0x0000000000007941 */ /* 0x000fea0003800000 */
.L_x_0:
[----:B------:R-:W0:Y:S02]  /*0130*/  SHFL.IDX PT, R3, R0, RZ, 0x1f ;  /* 0x00001fff00037589 */ /* 0x000e2400000e0000 */
[----:B0-----:R-:W-:-:S13]  /*0140*/  ISETP.NE.AND P0, PT, R3, RZ, PT ;  /* 0x000000ff0300720c */ /* 0x001fda0003f05270 */
[----:B------:R-:W-:Y:S05]  /*0150*/  @P0 BRA `(.L_x_2) ;  /* 0x0000000000580947 */ /* 0x000fea0003800000 */
[----:B------:R-:W0:Y:S01]  /*0160*/  S2UR UR8, SR_CgaCtaId ;  /* 0x00000000000879c3 */ /* 0x000e220000008800 */
[----:B------:R-:W-:Y:S01]  /*0170*/  UMOV UR4, 0x400 ;  /* 0x0000040000047882 */ /* 0x000fe20000000000 */
[----:B------:R-:W-:Y:S01]  /*0180*/  UMOV UR5, 0x1 ;  /* 0x0000000100057882 */ /* 0x000fe20000000000 */
[----:B------:R-:W-:Y:S01]  /*0190*/  UMOV UR6, 0x6 ;  /* 0x0000000600067882 */ /* 0x000fe20000000000 */
[----:B------:R-:W-:Y:S01]  /*01a0*/  ELECT P0, URZ, PT ;  /* 0x00000000003f782f */ /* 0x000fe20003800000 */
[----:B------:R-:W-:-:S04]  /*01b0*/  UIADD3 UR6, -UR6, 0x100000, URZ ;  /* 0x0010000006067890 */ /* 0x000fc8000fffe13f */
[----:B------:R-:W-:Y:S02]  /*01c0*/  USHF.L.U32 UR7, UR6, 0xb, URZ ;  /* 0x0000000b06077899 */ /* 0x000fe4000800063f */
[----:B------:R-:W-:Y:S02]  /*01d0*/  USHF.L.U32 UR6, UR6, 0x1, URZ ;  /* 0x0000000106067899 */ /* 0x000fe4000800063f */
[----:B0-----:R-:W-:Y:S02]  /*01e0*/  ULEA UR8, UR8, UR4, 0x18 ;  /* 0x0000000408087291 */ /* 0x001fe4000f8ec03f */
[----:B------:R-:W-:-:S04]  /*01f0*/  UIADD3 UR4, -UR5, 0x100000, URZ ;  /* 0x0010000005047890 */ /* 0x000fc8000fffe13f */
[----:B------:R-:W-:Y:S02]  /*0200*/  USHF.L.U32 UR5, UR4, 0xb, URZ ;  /* 0x0000000b04057899 */ /* 0x000fe4000800063f */
[----:B------:R-:W-:Y:S01]  /*0210*/  USHF.L.U32 UR4, UR4, 0x1, URZ ;  /* 0x0000000104047899 */ /* 0x000fe2000800063f */
[----:B------:R-:W0:Y:S11]  /*0220*/  FENCE.VIEW.ASYNC.S ;  /* 0x00000000000073c6 */ /* 0x000e360000000000 */
[----:B0-----:R0:W1:Y:S01]  /*0230*/  SYNCS.EXCH.64 URZ, [UR8], UR4 ;  /* 0x00000004083f75b2 */ /* 0x0010620008000100 */
[----:B------:R0:W2:Y:S01]  /*0240*/  SYNCS.EXCH.64 URZ, [UR8+0x20], UR6 ;  /* 0x00002006083f75b2 */ /* 0x0000a20008000100 */
[----:B------:R0:W3:Y:S01]  /*0250*/  SYNCS.EXCH.64 URZ, [UR8+0x8], UR4 ;  /* 0x00000804083f75b2 */ /* 0x0000e20008000100 */
[----:B------:R0:W4:Y:S01]  /*0260*/  SYNCS.EXCH.64 URZ, [UR8+0x28], UR6 ;  /* 0x00002806083f75b2 */ /* 0x0001220008000100 */
[----:B------:R0:W0:Y:S01]  /*0270*/  SYNCS.EXCH.64 URZ, [UR8+0x10], UR4 ;  /* 0x00001004083f75b2 */ /* 0x0000220008000100 */
[----:B------:R0:W0:Y:S01]  /*0280*/  SYNCS.EXCH.64 URZ, [UR8+0x30], UR6 ;  /* 0x00003006083f75b2 */ /* 0x0000220008000100 */
[----:B------:R0:W0:Y:S01]  /*0290*/  SYNCS.EXCH.64 URZ, [UR8+0x18], UR4 ;  /* 0x00001804083f75b2 */ /* 0x0000220008000100 */
[----:B------:R0:W0:Y:S01]  /*02a0*/  SYNCS.EXCH.64 URZ, [UR8+0x38], UR6 ;  /* 0x00003806083f75b2 */ /* 0x0000220008000100 */
[----:B------:R-:W-:Y:S01]  /*02b0*/  NOP ;  /* 0x0000000000007918 */ /* 0x000fe20000000000 */
.L_x_2:
[----:B------:R-:W-:Y:S01]  /*02c0*/  SHF.R.S32.HI R7, RZ, 0x1f, R18 ;  /* 0x0000001fff077819 */ /* 0x000fe20000011412 */
[----:B------:R-:W5:Y:S01]  /*02d0*/  SHFL.IDX PT, R0, R0, RZ, 0x1f ;  /* 0x00001fff00007589 */ /* 0x000f6200000e0000 */
[----:B0-----:R-:W0:Y:S01]  /*02e0*/  S2UR UR8, SR_CTAID.X ;  /* 0x00000000000879c3 */ /* 0x001e220000002500 */
[----:B------:R-:W-:Y:S02]  /*02f0*/  ELECT P0, URZ, PT ;  /* 0x00000000003f782f */ /* 0x000fe40003800000 */
[----:B------:R-:W-:Y:S01]  /*0300*/  LEA.HI R7, R7, R18, RZ, 0x7 ;  /* 0x0000001207077211 */ /* 0x000fe200078f38ff */
[----:B------:R-:W1:Y:S01]  /*0310*/  S2R R4, SR_CTAID.Y ;  /* 0x0000000000047919 */ /* 0x000e620000002600 */
[----:B------:R-:W-:Y:S01]  /*0320*/  SHF.R.S32.HI R8, RZ, 0x1f, R3 ;  /* 0x0000001fff087819 */ /* 0x000fe20000011403 */
[----:B------:R-:W-:Y:S01]  /*0330*/  ULDC UR4, c[0x0][0x150] ;  /* 0x0000540000047ab9 */ /* 0x000fe20000000800 */
[----:B------:R-:W-:Y:S01]  /*0340*/  LOP3.LUT R7, R7, 0xffffff80, RZ, 0xc0, !PT ;  /* 0xffffff8007077812 */ /* 0x000fe200078ec0ff */
[----:B------:R-:W-:Y:S01]  /*0350*/  NOP ;  /* 0x0000000000007918 */ /* 0x000fe20000000000 */
[----:B------:R-:W-:Y:S01]  /*0360*/  LEA.HI R8, R8, R3, RZ, 0x2 ;  /* 0x0000000308087211 */ /* 0x000fe200078f10ff */
[----:B------:R-:W2:Y:S01]  /*0370*/  LDC R10, c[0x0][0x144] ;  /* 0x00005100ff0a7b82 */ /* 0x000ea20000000800 */
[----:B------:R-:W-:Y:S01]  /*0380*/  NOP ;  /* 0x0000000000007918 */ /* 0x000fe20000000000 */
[----:B------:R-:W-:Y:S01]  /*0390*/  IMAD.IADD R6, R18, 0x1, -R7 ;  /* 0x0000000112067824 */ /* 0x000fe200078e0a07 */
[----:B------:R-:W-:Y:S01]  /*03a0*/  LOP3.LUT R8, R8, 0x3ffffffc, RZ, 0xc0, !PT ;  /* 0x3ffffffc08087812 */ /* 0x000fe200078ec0ff */
[----:B------:R-:W-:Y:S01]  /*03b0*/  IMAD.MOV.U32 R23, RZ, RZ, 0x1 ;  /* 0x00000001ff177424 */ /* 0x000fe200078e00ff */
[----:B------:R-:W-:-:S02]  /*03c0*/  ISETP.NE.AND P3, PT, R5, RZ, PT ;  /* 0x000000ff0500720c */ /* 0x000fc40003f65270 */
[----:B------:R-:W-:Y:S01]  /*03d0*/  SHF.R.S32.HI R7, RZ, 0x1f, R6 ;  /* 0x0000001fff077819 */ /* 0x000fe20000011406 */
[----:B------:R-:W-:Y:S01]  /*03e0*/  IMAD.IADD R8, R3, 0x1, -R8 ;  /* 0x0000000103087824 */ /* 0x000fe200078e0a08 */
[----:B------:R-:W3:Y:S02]  /*03f0*/  LDC R13, c[0x0][0x140] ;  /* 0x00005000ff0d7b82 */ /* 0x000ee40000000800 */
[----:B------:R-:W-:Y:S02]  /*0400*/  LEA.HI R7, R7, R6, RZ, 0x3 ;  /* 0x0000000607077211 */ /* 0x000fe400078f18ff */
[----:B-----5:R-:W-:Y:S02]  /*0410*/  ISETP.NE.OR P0, PT, R0, RZ, !P0 ;  /* 0x000000ff0000720c */ /* 0x020fe40004705670 */
[--C-:B------:R-:W-:Y:S02]  /*0420*/  SHF.R.S32.HI R0, RZ, 0x3, R7.reuse ;  /* 0x00000003ff007819 */ /* 0x100fe40000011407 */
[----:B------:R-:W-:-:S02]  /*0430*/  SHF.R.S32.HI R7, RZ, 0x1f, R7 ;  /* 0x0000001fff077819 */ /* 0x000fc40000011407 */
[----:B0-----:R-:W-:Y:S02]  /*0440*/  I2FP.F32.U32 R9, UR8 ;  /* 0x0000000800097c45 */ /* 0x001fe40008201000 */
[----:B------:R-:W-:-:S03]  /*0450*/  LEA.HI R7, R7, R0, RZ, 0x2 ;  /* 0x0000000007077211 */ /* 0x000fc600078f10ff */
[----:B------:R-:W-:Y:S01]  /*0460*/  FMUL R9, R9, UR4 ;  /* 0x0000000409097c20 */ /* 0x000fe20008400000 */
[----:B------:R-:W-:Y:S01]  /*0470*/  LOP3.LUT R7, R7, 0xfffffffc, RZ, 0xc0, !PT ;  /* 0xfffffffc07077812 */ /* 0x000fe200078ec0ff */
[----:B------:R-:W-:Y:S01]  /*0480*/  VOTEU.ALL UP0, P0 ;  /* 0x00000000003f7886 */ /* 0x000fe20000000000 */
[----:B-1----:R-:W-:Y:S01]  /*0490*/  I2FP.F32.U32 R3, R4 ;  /* 0x0000000400037245 */ /* 0x002fe20000201000 */
[----:B------:R-:W-:Y:S01]  /*04a0*/  ULDC UR4, c[0x0][0x154] ;  /* 0x0000550000047ab9 */ /* 0x000fe20000000800 */
[----:B------:R-:W-:Y:S01]  /*04b0*/  VOTEU.ALL UP1, P0 ;  /* 0x00000000003f7886 */ /* 0x000fe20000020000 */
[----:B------:R-:W0:Y:S01]  /*04c0*/  F2I.U32.TRUNC.NTZ R9, R9 ;  /* 0x0000000900097305 */ /* 0x000e22000020f000 */
[----:B------:R-:W-:Y:S01]  /*04d0*/  IMAD.IADD R7, R0, 0x1, -R7 ;  /* 0x0000000100077824 */ /* 0x000fe200078e0a07 */
[----:B------:R-:W1:Y:S01]  /*04e0*/  @!UP0 S2UR UR7, SR_CgaCtaId ;  /* 0x00000000000789c3 */ /* 0x000e620000008800 */
[----:B------:R-:W-:Y:S01]  /*04f0*/  FMUL R12, R3, UR4 ;  /* 0x00000004030c7c20 */ /* 0x000fe20008400000 */
[----:B------:R-:W-:Y:S01]  /*0500*/  UMOV UR4, 0x20 ;  /* 0x0000002000047882 */ /* 0x000fe20000000000 */
[----:B------:R-:W-:Y:S01]  /*0510*/  IMAD R8, R8, 0x4, R7 ;  /* 0x0000000408087824 */ /* 0x000fe200078e0207 */
[----:B------:R-:W-:Y:S01]  /*0520*/  @!UP0 UMOV UR6, 0x400 ;  /* 0x0000040000068882 */ /* 0x000fe20000000000 */
[----:B------:R-:W-:-:S04]  /*0530*/  @!UP0 UIADD3 UR4, -UR4, 0x100000, URZ ;  /* 0x0010000004048890 */ /* 0x000fc8000fffe13f */
[----:B------:R-:W-:Y:S02]  /*0540*/  @!UP0 USHF.L.U32 UR5, UR4, 0xb, URZ ;  /* 0x0000000b04058899 */ /* 0x000fe4000800063f */
[----:B------:R-:W-:Y:S01]  /*0550*/  @!UP0 USHF.L.U32 UR4, UR4, 0x1, URZ ;  /* 0x0000000104048899 */ /* 0x000fe2000800063f */
[----:B---3--:R-:W-:Y:S01]  /*0560*/  ISETP.EQ.U32.AND P2, PT, R13, 0x1, PT ;  /* 0x000000010d00780c */ /* 0x008fe20003f42070 */
[----:B------:R-:W3:Y:S01]  /*0570*/  F2I.U32.TRUNC.NTZ R12, R12 ;  /* 0x0000000c000c7305 */ /* 0x000ee2000020f000 */
[----:B------:R-:W-:Y:S01]  /*0580*/  LEA.HI R0, R8, R8, RZ, 0x1 ;  /* 0x0000000808007211 */ /* 0x000fe200078f08ff */
[----:B------:R-:W5:Y:S03]  /*0590*/  LDC R7, c[0x0][0x148] ;  /* 0x00005200ff077b82 */ /* 0x000f660000000800 */
[----:B------:R-:W-:Y:S01]  /*05a0*/  LOP3.LUT R11, R0, 0xfffffffe, RZ, 0xc0, !PT ;  /* 0xfffffffe000b7812 */ /* 0x000fe200078ec0ff */
[----:B0-----:R-:W-:Y:S01]  /*05b0*/  IMAD.MOV R15, RZ, RZ, -R9 ;  /* 0x000000ffff0f7224 */ /* 0x001fe200078e0a09 */
[----:B------:R-:W-:-:S03]  /*05c0*/  SHF.R.S32.HI R9, RZ, 0x1f, R2 ;  /* 0x0000001fff097819 */ /* 0x000fc60000011402 */
[----:B--2---:R-:W-:Y:S01]  /*05d0*/  IMAD R3, R10, R15, UR8 ;  /* 0x000000080a037e24 */ /* 0x004fe2000f8e020f */
[----:B------:R-:W-:Y:S01]  /*05e0*/  LEA.HI R9, R9, R2, RZ, 0x2 ;  /* 0x0000000209097211 */ /* 0x000fe200078f10ff */
[C---:B------:R-:W-:Y:S02]  /*05f0*/  IMAD.IADD R0, R8.reuse, 0x1, -R11 ;  /* 0x0000000108007824 */ /* 0x040fe400078e0a0b */
[----:B------:R-:W-:Y:S01]  /*0600*/  IMAD.SHL.U32 R11, R8, 0x4, RZ ;  /* 0x00000004080b7824 */ /* 0x000fe200078e00ff */
[----:B------:R-:W-:Y:S01]  /*0610*/  LOP3.LUT R9, R9, 0xfffffffc, RZ, 0xc0, !PT ;  /* 0xfffffffc09097812 */ /* 0x000fe200078ec0ff */
[----:B---3--:R-:W-:Y:S01]  /*0620*/  IMAD.MOV R21, RZ, RZ, -R12 ;  /* 0x000000ffff157224 */ /* 0x008fe200078e0a0c */
[----:B------:R-:W-:Y:S01]  /*0630*/  ISETP.NE.AND P4, PT, R0, R3, PT ;  /* 0x000000030000720c */ /* 0x000fe20003f85270 */
[----:B-1----:R-:W-:Y:S01]  /*0640*/  @!UP0 ULEA UR6, UR7, UR6, 0x18 ;  /* 0x0000000607068291 */ /* 0x002fe2000f8ec03f */
[----:B------:R-:W-:Y:S01]  /*0650*/  LOP3.LUT R22, R8, 0xc, R11, 0x78, !PT ;  /* 0x0000000c08167812 */ /* 0x000fe200078e780b */
[----:B------:R-:W-:Y:S01]  /*0660*/  IMAD.IADD R0, R2, 0x1, -R9 ;  /* 0x0000000102007824 */ /* 0x000fe200078e0a09 */
[----:B------:R-:W-:Y:S01]  /*0670*/  VOTEU.ALL UP0, P0 ;  /* 0x00000000003f7886 */ /* 0x000fe20000000000 */
[----:B------:R-:W-:Y:S01]  /*0680*/  LOP3.LUT P0, RZ, R6, 0x7, RZ, 0xc0, !PT ;  /* 0x0000000706ff7812 */ /* 0x000fe2000780c0ff */
[----:B------:R-:W-:-:S02]  /*0690*/  VIADD R6, R5, 0xffffffff ;  /* 0xffffffff05067836 */ /* 0x000fc40000000000 */
[----:B------:R-:W-:Y:S01]  /*06a0*/  ISETP.NE.AND P1, PT, R0, 0x3, PT ;  /* 0x000000030000780c */ /* 0x000fe20003f25270 */
[----:B-----5:R-:W-:Y:S01]  /*06b0*/  IMAD R9, R7, R21, R4 ;  /* 0x0000001507097224 */ /* 0x020fe200078e0204 */
[----:B------:R-:W-:Y:S02]  /*06c0*/  ISETP.LT.U32.AND P0, PT, R22, 0x4, !P0 ;  /* 0x000000041600780c */ /* 0x000fe40004701070 */
[----:B------:R-:W-:Y:S01]  /*06d0*/  ISETP.EQ.OR P1, PT, R0, RZ, !P1 ;  /* 0x000000ff0000720c */ /* 0x000fe20004f22670 */
[----:B------:R-:W0:Y:S02]  /*06e0*/  FENCE.VIEW.ASYNC.S ;  /* 0x00000000000073c6 */ /* 0x000e240000000000 */
[----:B0-----:R0:W1:Y:S01]  /*06f0*/  @!UP0 SYNCS.EXCH.64 URZ, [UR6+0x50], UR4 ;  /* 0x00005004063f85b2 */ /* 0x0010620008000100 */
[----:B------:R-:W-:Y:S02]  /*0700*/  @P4 LEA.HI R2, R22, R22, RZ, 0x1 ;  /* 0x0000001616024211 */ /* 0x000fe400078f08ff */
[----:B------:R-:W-:-:S02]  /*0710*/  ISETP.EQ.AND P1, PT, R5, RZ, P1 ;  /* 0x000000ff0500720c */ /* 0x000fc40000f22270 */
[----:B------:R-:W-:Y:S02]  /*0720*/  @P4 SHF.R.S32.HI R2, RZ, 0x1, R2 ;  /* 0x00000001ff024819 */ /* 0x000fe40000011402 */
[----:B------:R-:W-:Y:S02]  /*0730*/  ISETP.GE.U32.AND P6, PT, R6, 0x2, PT ;  /* 0x000000020600780c */ /* 0x000fe40003fc6070 */
[----:B------:R-:W-:Y:S02]  /*0740*/  @P4 ISETP.NE.AND P5, PT, R2, R9, PT ;  /* 0x000000090200420c */ /* 0x000fe40003fa5270 */
[----:B------:R-:W-:Y:S02]  /*0750*/  SEL R2, RZ, 0x1, !P0 ;  /* 0x00000001ff027807 */ /* 0x000fe40004000000 */
[----:B------:R-:W-:Y:S02]  /*0760*/  @P4 SEL R23, RZ, 0x1, P5 ;  /* 0x00000001ff174807 */ /* 0x000fe40002800000 */
[----:B------:R-:W-:Y:S01]  /*0770*/  SEL R19, RZ, 0x1, !P1 ;  /* 0x00000001ff137807 */ /* 0x000fe20004800000 */
[----:B------:R0:W2:Y:S01]  /*0780*/  @!UP1 SYNCS.EXCH.64 URZ, [UR6+0x58], UR4 ;  /* 0x00005804063f95b2 */ /* 0x0000a20008000100 */
[----:B------:R-:W-:Y:S01]  /*0790*/  LOP3.LUT R23, R23, R2, RZ, 0xc0, !PT ;  /* 0x0000000217177212 */ /* 0x000fe200078ec0ff */
[----:B------:R-:W-:Y:S01]  /*07a0*/  NOP ;  /* 0x0000000000007918 */ /* 0x000fe20000000000 */
[----:B------:R-:W-:Y:S01]  /*07b0*/  SEL R19, R19, 0x2, P6 ;  /* 0x0000000213137807 */ /* 0x000fe20003000000 */
[----:B------:R-:W-:Y:S06]  /*07c0*/  @!P2 BRA `(.L_x_3) ;  /* 0x000000000008a947 */ /* 0x000fec0003800000 */
[----:B-12-4-:R-:W-:Y:S01]  /*07d0*/  UCGABAR_ARV ;  /* 0x00000000000079c7 */ /* 0x016fe20008000000 */
[----:B------:R-:W-:Y:S05]  /*07e0*/  BRA `(.L_x_4) ;  /* 0x0000000000047947 */ /* 0x000fea0003800000 */
.L_x_3:
[----:B-12-4-:R-:W-:Y:S01]  /*07f0*/  NOP ;  /* 0x0000000000007918 */ /* 0x016fe20000000000 */
.L_x_4:
[----:B------:R-:W1:Y:S01]  /*0800*/  LDC R2, c[0x0][0x65c] ;  /* 0x00019700ff027b82 */ /* 0x000e620000000800 */
[----:B------:R-:W-:Y:S01]  /*0810*/  LOP3.LUT R5, R5, 0xfffff7ff, RZ, 0xc0, !PT ;  /* 0xfffff7ff05057812 */ /* 0x000fe200078ec0ff */
[----:B------:R-:W-:Y:S02]  /*0820*/  IMAD.U32 R8, RZ, RZ, UR8 ;  /* 0x00000008ff087e24 */ /* 0x000fe4000f8e00ff */
[----:B------:R-:W-:Y:S01]  /*0830*/  IMAD.MOV.U32 R9, RZ, RZ, RZ ;  /* 0x000000ffff097224 */ /* 0x000fe200078e00ff */
[----:B-1----:R-:W-:-:S13]  /*0840*/  ISETP.NE.AND P1, PT, R2, 0x1, PT ;  /* 0x000000010200780c */ /* 0x002fda0003f25270 */
[----:B------:R-:W1:Y:S01]  /*0850*/  @P1 LDC R17, c[0x0][0x10] ;  /* 0x00000400ff111b82 */ /* 0x000e620000000800 */
[----:B------:R-:W-:Y:S01]  /*0860*/  @P1 LOP3.LUT R5, R5, 0x800, RZ, 0xfc, !PT ;  /* 0x0000080005051812 */ /* 0x000fe200078efcff */
[----:B------:R-:W-:Y:S02]  /*0870*/  @P1 IMAD.MOV.U32 R5, RZ, RZ, RZ ;  /* 0x000000ffff051224 */ /* 0x000fe400078e00ff */
[----:B------:R-:W-:-:S04]  /*0880*/  @P1 IMAD.MOV.U32 R13, RZ, RZ, RZ ;  /* 0x000000ffff0d1224 */ /* 0x000fc800078e00ff */
[----:B------:R-:W2:Y:S01]  /*0890*/  @!P1 LDC R11, c[0x0][0xc] ;  /* 0x00000300ff0b9b82 */ /* 0x000ea20000000800 */
[----:B-1----:R-:W-:-:S04]  /*08a0*/  @P1 IMAD.WIDE.U32 R16, R17, UR8, R4 ;  /* 0x0000000811101c25 */ /* 0x002fc8000f8e0004 */
[----:B------:R-:W-:Y:S02]  /*08b0*/  @P1 IMAD.IADD R17, R17, 0x1, R13 ;  /* 0x0000000111111824 */ /* 0x000fe400078e020d */
[----:B--2---:R-:W-:-:S04]  /*08c0*/  @!P1 IMAD.WIDE.U32 R8, R4, R11, R8 ;  /* 0x0000000b04089225 */ /* 0x004fc800078e0008 */
[----:B------:R-:W-:Y:S02]  /*08d0*/  @!P1 IMAD.MOV.U32 R16, RZ, RZ, R8 ;  /* 0x000000ffff109224 */ /* 0x000fe400078e0008 */
[----:B------:R-:W-:Y:S01]  /*08e0*/  @!P1 IMAD.MOV.U32 R17, RZ, RZ, R9 ;  /* 0x000000ffff119224 */ /* 0x000fe200078e0009 */
[----:B------:R-:W-:Y:S06]  /*08f0*/  @!P2 BRA `(.L_x_5) ;  /* 0x00000000000ca947 */ /* 0x000fec0003800000 */
[----:B------:R-:W-:Y:S01]  /*0900*/  UCGABAR_WAIT ;  /* 0x0000000000007dc7 */ /* 0x000fe20008000000 */
[----:B------:R-:W-:Y:S01]  /*0910*/  CCTL.IVALL ;  /* 0x00000000ff00798f */ /* 0x000fe20002000000 */
[----:B------:R-:W-:Y:S05]  /*0920*/  BRA `(.L_x_6) ;  /* 0x0000000000047947 */ /* 0x000fea0003800000 */
.L_x_5:
[----:B------:R-:W-:Y:S06]  /*0930*/  BAR.SYNC.DEFER_BLOCKING 0x0 ;  /* 0x0000000000007b1d */ /* 0x000fec0000010000 */
.L_x_6:
[----:B------:R-:W-:Y:S05]  /*0940*/  @!P3 BRA `(.L_x_7) ;  /* 0x0000006c00a4b947 */ /* 0x000fea0003800000 */
[----:B------:R-:W-:-:S13]  /*0950*/  ISETP.GT.U32.AND P0, PT, R6, 0x1, PT ;  /* 0x000000010600780c */ /* 0x000fda0003f04070 */
[----:B0-----:R-:W-:Y:S05]  /*0960*/  @P0 EXIT ;  /* 0x000000000000094d */ /* 0x001fea0003800000 */
[----:B------:R-:W-:Y:S01]  /*0970*/  ULDC.64 UR4, c[0x0][0x650] ;  /* 0x0001940000047ab9 */ /* 0x000fe20000000a00 */
[----:B------:R-:W-:Y:S01]  /*0980*/  PRMT R0, RZ, 0x7610, R0 ;  /* 0x00007610ff007816 */ /* 0x000fe20000000000 */
[----:B------:R-:W-:Y:S01]  /*0990*/  IMAD.MOV.U32 R96, RZ, RZ, -0x1 ;  /* 0xffffffffff607424 */ /* 0x000fe200078e00ff */
[----:B------:R-:W-:Y:S01]  /*09a0*/  ISETP.GE.U32.AND P0, PT, R16, UR4, PT ;  /* 0x0000000410007c0c */ /* 0x000fe2000bf06070 */
[----:B------:R-:W-:Y:S02]  /*09b0*/  IMAD.MOV.U32 R92, RZ, RZ, -0x1 ;  /* 0xffffffffff5c7424 */ /* 0x000fe400078e00ff */
[----:B------:R-:W-:Y:S01]  /*09c0*/  IMAD.MOV.U32 R89, RZ, RZ, -0x1 ;  /* 0xffffffffff597424 */ /* 0x000fe200078e00ff */
[----:B------:R-:W-:-:S13]  /*09d0*/  ISETP.GE.U32.AND.EX P0, PT, R17, UR5, PT, P0 ;  /* 0x0000000511007c0c */ /* 0x000fda000bf06100 */
[----:B------:R-:W-:Y:S05]  /*09e0*/  @P0 BRA `(.L_x_8) ;  /* 0x0000000400280947 */ /* 0x000fea0003800000 */
[----:B------:R-:W0:Y:S01]  /*09f0*/  LDC.64 R24, c[0x0][0x628] ;  /* 0x00018a00ff187b82 */ /* 0x000e220000000a00 */
[----:B------:R-:W-:Y:S02]  /*0a00*/  IMAD.MOV.U32 R8, RZ, RZ, R16 ;  /* 0x000000ffff087224 */ /* 0x000fe400078e0010 */
[----:B------:R-:W-:-:S05]  /*0a10*/  IMAD.MOV.U32 R9, RZ, RZ, R17 ;  /* 0x000000ffff097224 */ /* 0x000fca00078e0011 */
[----:B------:R-:W1:Y:S08]  /*0a20*/  LDC R0, c[0x0][0x630] ;  /* 0x00018c00ff007b82 */ /* 0x000e700000000800 */
[----:B------:R-:W2:Y:S01]  /*0a30*/  LDC.64 R26, c[0x0][0x620] ;  /* 0x00018800ff1a7b82 */ /* 0x000ea20000000a00 */
[----:B0-----:R-:W-:-:S04]  /*0a40*/  ISETP.NE.U32.AND P0, PT, R24, RZ, PT ;  /* 0x000000ff1800720c */ /* 0x001fc80003f05070 */
[----:B------:R-:W-:-:S13]  /*0a50*/  ISETP.NE.AND.EX P0, PT, R25, RZ, PT, P0 ;  /* 0x000000ff1900720c */ /* 0x000fda0003f05300 */
[----:B-12---:R-:W-:Y:S05]  /*0a60*/  @!P0 BRA `(.L_x_9) ;  /* 0x0000000000288947 */ /* 0x006fea0003800000 */
[----:B------:R-:W0:Y:S02]  /*0a70*/  LDC R13, c[0x0][0x634] ;  /* 0x00018d00ff0d7b82 */ /* 0x000e240000000800 */
[----:B0-----:R-:W-:-:S05]  /*0a80*/  IADD3 R13, P0, R16, R13, RZ ;  /* 0x0000000d100d7210 */ /* 0x001fca0007f1e0ff */
[----:B------:R-:W-:-:S04]  /*0a90*/  IMAD.X R15, RZ, RZ, R17, P0 ;  /* 0x000000ffff0f7224 */ /* 0x000fc800000e0611 */
[----:B------:R-:W-:-:S04]  /*0aa0*/  IMAD.WIDE.U32 R8, R15, R24, RZ ;  /* 0x000000180f087225 */ /* 0x000fc800078e00ff */
[----:B------:R-:W-:-:S04]  /*0ab0*/  IMAD.WIDE.U32 R10, P0, R13, R25, R8 ;  /* 0x000000190d0a7225 */ /* 0x000fc80007800008 */
[----:B------:R-:W-:-:S04]  /*0ac0*/  IMAD.WIDE.U32 R8, R13, R24, RZ ;  /* 0x000000180d087225 */ /* 0x000fc800078e00ff */
[----:B------:R-:W-:Y:S01]  /*0ad0*/  IMAD.X R13, RZ, RZ, RZ, P0 ;  /* 0x000000ffff0d7224 */ /* 0x000fe200000e06ff */
[----:B------:R-:W-:Y:S01]  /*0ae0*/  IADD3 RZ, P0, R9, R10, RZ ;  /* 0x0000000a09ff7210 */ /* 0x000fe20007f1e0ff */
[----:B------:R-:W-:-:S04]  /*0af0*/  IMAD.MOV.U32 R12, RZ, RZ, R11 ;  /* 0x000000ffff0c7224 */ /* 0x000fc800078e000b */
[----:B------:R-:W-:-:S08]  /*0b00*/  IMAD.WIDE.U32.X R8, R15, R25, R12, P0 ;  /* 0x000000190f087225 */ /* 0x000fd000000e040c */
.L_x_9:
[----:B------:R-:W0:Y:S01]  /*0b10*/  LDC.64 R24, c[0x0][0x640] ;  /* 0x00019000ff187b82 */ /* 0x000e220000000a00 */
[-CC-:B------:R-:W-:Y:S01]  /*0b20*/  SHF.R.U64 R89, R8, R0.reuse, R9.reuse ;  /* 0x0000000008597219 */ /* 0x180fe20000001209 */
[----:B------:R-:W-:Y:S01]  /*0b30*/  IMAD R30, R7, R21, R4 ;  /* 0x00000015071e7224 */ /* 0x000fe200078e0204 */
[----:B------:R-:W-:Y:S01]  /*0b40*/  SHF.R.U32.HI R0, RZ, R0, R9 ;  /* 0x00000000ff007219 */ /* 0x000fe20000011609 */
[----:B------:R-:W-:Y:S01]  /*0b50*/  IMAD.MOV.U32 R21, RZ, RZ, 0x1 ;  /* 0x00000001ff157424 */ /* 0x000fe200078e00ff */
[----:B------:R-:W-:-:S03]  /*0b60*/  IADD3 R5, P0, RZ, -R89, RZ ;  /* 0x80000059ff057210 */ /* 0x000fc60007f1e0ff */
[----:B------:R-:W1:Y:S02]  /*0b70*/  LDC R6, c[0x0][0x618] ;  /* 0x00018600ff067b82 */ /* 0x000e640000000800 */
[----:B------:R-:W-:-:S04]  /*0b80*/  IMAD.X R9, RZ, RZ, ~R0, P0 ;  /* 0x000000ffff097224 */ /* 0x000fc800000e0e00 */
[-C--:B------:R-:W-:Y:S02]  /*0b90*/  IMAD R0, R9, R26.reuse, RZ ;  /* 0x0000001a09007224 */ /* 0x080fe400078e02ff */
[----:B------:R-:W2:Y:S01]  /*0ba0*/  LDC R11, c[0x0][0x608] ;  /* 0x00018200ff0b7b82 */ /* 0x000ea20000000800 */
[----:B------:R-:W-:-:S04]  /*0bb0*/  IMAD.WIDE.U32 R8, R5, R26, R16 ;  /* 0x0000001a05087225 */ /* 0x000fc800078e0010 */
[----:B------:R-:W-:-:S03]  /*0bc0*/  IMAD R5, R5, R27, R0 ;  /* 0x0000001b05057224 */ /* 0x000fc600078e0200 */
[----:B------:R-:W3:Y:S01]  /*0bd0*/  LDC R12, c[0x0][0x658] ;  /* 0x00019600ff0c7b82 */ /* 0x000ee20000000800 */
[----:B0-----:R-:W-:Y:S01]  /*0be0*/  ISETP.NE.U32.AND P0, PT, R24, RZ, PT ;  /* 0x000000ff1800720c */ /* 0x001fe20003f05070 */
[----:B------:R-:W-:Y:S02]  /*0bf0*/  IMAD.IADD R5, R9, 0x1, R5 ;  /* 0x0000000109057824 */ /* 0x000fe400078e0205 */
[----:B------:R-:W-:Y:S01]  /*0c00*/  IMAD.MOV.U32 R9, RZ, RZ, -0x1 ;  /* 0xffffffffff097424 */ /* 0x000fe200078e00ff */
[----:B------:R-:W-:-:S03]  /*0c10*/  ISETP.NE.AND.EX P0, PT, R25, RZ, PT, P0 ;  /* 0x000000ff1900720c */ /* 0x000fc60003f05300 */
[----:B------:R-:W0:Y:S01]  /*0c20*/  LDC R15, c[0x0][0x600] ;  /* 0x00018000ff0f7b82 */ /* 0x000e220000000800 */
[-CC-:B-1----:R-:W-:Y:S02]  /*0c30*/  SHF.R.U64 R13, R8, R6.reuse, R5.reuse ;  /* 0x00000006080d7219 */ /* 0x182fe40000001205 */
[----:B------:R-:W-:-:S05]  /*0c40*/  SHF.R.U32.HI R0, RZ, R6, R5 ;  /* 0x00000006ff007219 */ /* 0x000fca0000011605 */
[----:B------:R-:W1:Y:S01]  /*0c50*/  LDC R14, c[0x0][0x648] ;  /* 0x00019200ff0e7b82 */ /* 0x000e620000000800 */
[-CC-:B--2---:R-:W-:Y:S02]  /*0c60*/  SHF.R.U64 R27, R13, R11.reuse, R0.reuse ;  /* 0x0000000b0d1b7219 */ /* 0x184fe40000001200 */
[----:B------:R-:W-:-:S05]  /*0c70*/  SHF.R.U32.HI R5, RZ, R11, R0 ;  /* 0x0000000bff057219 */ /* 0x000fca0000011600 */
[----:B------:R-:W2:Y:S01]  /*0c80*/  LDC R20, c[0x0][0x638] ;  /* 0x00018e00ff147b82 */ /* 0x000ea20000000800 */
[-CC-:B---3--:R-:W-:Y:S02]  /*0c90*/  SHF.R.U64 R28, R27, R12.reuse, R5.reuse ;  /* 0x0000000c1b1c7219 */ /* 0x188fe40000001205 */
[-C--:B------:R-:W-:Y:S02]  /*0ca0*/  SHF.L.U32 R0, R9, R12.reuse, RZ ;  /* 0x0000000c09007219 */ /* 0x080fe400000006ff */
[----:B------:R-:W-:Y:S01]  /*0cb0*/  SHF.R.U32.HI R5, RZ, R12, R5 ;  /* 0x0000000cff057219 */ /* 0x000fe20000011605 */
[----:B------:R-:W-:Y:S01]  /*0cc0*/  IMAD.MOV.U32 R4, RZ, RZ, R28 ;  /* 0x000000ffff047224 */ /* 0x000fe200078e001c */
[----:B------:R-:W-:Y:S01]  /*0cd0*/  LOP3.LUT R10, RZ, R0, RZ, 0x33, !PT ;  /* 0x00000000ff0a7212 */ /* 0x000fe200078e33ff */
[----:B------:R-:W3:Y:S01]  /*0ce0*/  LDC R26, c[0x0][0x610] ;  /* 0x00018400ff1a7b82 */ /* 0x000ee20000000800 */
[----:B------:R-:W-:Y:S05]  /*0cf0*/  @!P0 BRA `(.L_x_10) ;  /* 0x0000000000288947 */ /* 0x000fea0003800000 */
[----:B------:R-:W4:Y:S02]  /*0d00*/  LDC R9, c[0x0][0x64c] ;  /* 0x00019300ff097b82 */ /* 0x000f240000000800 */
[----:B----4-:R-:W-:-:S05]  /*0d10*/  IADD3 R9, P0, R28, R9, RZ ;  /* 0x000000091c097210 */ /* 0x010fca0007f1e0ff */
        /* <DEDUP_REMOVED lines=8> */
.L_x_10:
[----:B-1----:R-:W-:Y:S01]  /*0da0*/  SHF.R.U64 R4, R4, R14, R5 ;  /* 0x0000000e04047219 */ /* 0x002fe20000001205 */
[----:B0-----:R-:W-:Y:S01]  /*0db0*/  VIADD R6, R15, 0xffffffff ;  /* 0xffffffff0f067836 */ /* 0x001fe20000000000 */
[----:B------:R-:W-:Y:S02]  /*0dc0*/  SHF.L.U32 R0, R21, R12, RZ ;  /* 0x0000000c15007219 */ /* 0x000fe400000006ff */
[----:B------:R-:W-:Y:S01]  /*0dd0*/  LOP3.LUT R5, R27, R10, RZ, 0xc0, !PT ;  /* 0x0000000a1b057212 */ /* 0x000fe200078ec0ff */
[----:B------:R-:W-:Y:S01]  /*0de0*/  IMAD.MOV R7, RZ, RZ, -R4 ;  /* 0x000000ffff077224 */ /* 0x000fe200078e0a04 */
[----:B------:R-:W-:Y:S02]  /*0df0*/  SEL R3, R3, R30, !P1 ;  /* 0x0000001e03037207 */ /* 0x000fe40004800000 */
[----:B------:R-:W-:Y:S01]  /*0e00*/  LOP3.LUT R6, R13, R6, RZ, 0xc0, !PT ;  /* 0x000000060d067212 */ /* 0x000fe200078ec0ff */
[----:B------:R-:W-:Y:S02]  /*0e10*/  IMAD R4, R0, R4, R5 ;  /* 0x0000000400047224 */ /* 0x000fe400078e0205 */
[----:B--2---:R-:W-:-:S02]  /*0e20*/  IMAD R0, R7, R20, R28 ;  /* 0x0000001407007224 */ /* 0x004fc400078e021c */
[----:B---3--:R-:W-:Y:S02]  /*0e30*/  IMAD R3, R4, R26, R3 ;  /* 0x0000001a04037224 */ /* 0x008fe400078e0203 */
[----:B------:R-:W-:Y:S02]  /*0e40*/  IMAD R96, R0, R15, R6 ;  /* 0x0000000f00607224 */ /* 0x000fe400078e0206 */
[----:B------:R-:W-:-:S03]  /*0e50*/  IMAD.MOV.U32 R4, RZ, RZ, 0x1 ;  /* 0x00000001ff047424 */ /* 0x000fc600078e00ff */
[----:B------:R-:W-:Y:S02]  /*0e60*/  SEL R92, R96, R3, !P1 ;  /* 0x00000003605c7207 */ /* 0x000fe40004800000 */
[----:B------:R-:W-:Y:S02]  /*0e70*/  PRMT R0, R4, 0x7610, R0 ;  /* 0x0000761004007816 */ /* 0x000fe40000000000 */
[----:B------:R-:W-:-:S07]  /*0e80*/  SEL R96, R3, R96, !P1 ;  /* 0x0000006003607207 */ /* 0x000fce0004800000 */
.L_x_8:
[----:B------:R-:W-:-:S08]  /*0e90*/  NOP ;  /* 0x0000000000007918 */ /* 0x000fd00000000000 */
[----:B------:R-:W0:Y:S02]  /*0ea0*/  USETMAXREG.TRY_ALLOC.CTAPOOL UP0, 0xe8 ;  /* 0x000000e8000079c8 */ /* 0x000e240008000600 */
[----:B0-----:R-:W-:-:S13]  /*0eb0*/  PLOP3.LUT P0, PT, PT, PT, UP0, 0x80, 0x0 ;  /* 0x000000000000781c */ /* 0x001fda0003f0f008 */
[----:B------:R-:W-:Y:S05]  /*0ec0*/  @!P0 BRA `(.L_x_8) ;  /* 0xfffffffc00f08947 */ /* 0x000fea000383ffff */
[----:B------:R-:W-:Y:S01]  /*0ed0*/  ULDC.64 UR4, c[0x0][0x598] ;  /* 0x0001660000047ab9 */ /* 0x000fe20000000a00 */
[----:B------:R-:W-:Y:S01]  /*0ee0*/  ULDC.64 UR36, c[0x0][0x208] ;  /* 0x0000820000247ab9 */ /* 0x000fe20000000a00 */
[----:B------:R-:W-:-:S04]  /*0ef0*/  ISETP.NE.U32.AND P0, PT, RZ, UR4, PT ;  /* 0x00000004ff007c0c */ /* 0x000fc8000bf05070 */
[----:B------:R-:W-:-:S13]  /*0f00*/  ISETP.NE.AND.EX P0, PT, RZ, UR5, PT, P0 ;  /* 0x00000005ff007c0c */ /* 0x000fda000bf05300 */
[----:B------:R-:W-:Y:S05]  /*0f10*/  @!P0 BRA `(.L_x_11) ;  /* 0x00000000001c8947 */ /* 0x000fea0003800000 */
[----:B------:R-:W0:Y:S02]  /*0f20*/  LDC.64 R4, c[0x0][0x598] ;  /* 0x00016600ff047b82 */ /* 0x000e240000000a00 */
[----:B0-----:R-:W2:Y:S02]  /*0f30*/  LDG.E.64 R4, desc[UR36][R4.64] ;  /* 0x0000002404047981 */ /* 0x001ea4000c1e1b00 */
[----:B--2---:R-:W-:-:S04]  /*0f40*/  ISETP.NE.U32.AND P0, PT, R4, RZ, PT ;  /* 0x000000ff0400720c */ /* 0x004fc80003f05070 */
[----:B------:R-:W-:-:S13]  /*0f50*/  ISETP.NE.AND.EX P0, PT, R5, RZ, PT, P0 ;  /* 0x000000ff0500720c */ /* 0x000fda0003f05300 */
[----:B------:R-:W-:Y:S05]  /*0f60*/  @!P0 BRA `(.L_x_11) ;  /* 0x0000000000088947 */ /* 0x000fea0003800000 */
[----:B------:R0:W5:Y:S01]  /*0f70*/  LD.E R88, desc[UR36][R4.64] ;  /* 0x0000002404587980 */ /* 0x000162000c101900 */
[----:B------:R-:W-:Y:S05]  /*0f80*/  BRA `(.L_x_12) ;  /* 0x0000000000247947 */ /* 0x000fea0003800000 */
.L_x_11:
[----:B------:R-:W-:Y:S02]  /*0f90*/  ULDC.64 UR4, c[0x0][0x588] ;  /* 0x0001620000047ab9 */ /* 0x000fe40000000a00 */
[----:B------:R-:W-:-:S04]  /*0fa0*/  ISETP.NE.U32.AND P0, PT, RZ, UR4, PT ;  /* 0x00000004ff007c0c */ /* 0x000fc8000bf05070 */
[----:B------:R-:W-:-:S13]  /*0fb0*/  ISETP.NE.AND.EX P0, PT, RZ, UR5, PT, P0 ;  /* 0x00000005ff007c0c */ /* 0x000fda000bf05300 */
[----:B------:R-:W-:Y:S05]  /*0fc0*/  @!P0 BRA `(.L_x_13) ;  /* 0x00000000000c8947 */ /* 0x000fea0003800000 */
[----:B------:R-:W0:Y:S02]  /*0fd0*/  LDC.64 R4, c[0x0][0x588] ;  /* 0x00016200ff047b82 */ /* 0x000e240000000a00 */
[----:B0-----:R1:W5:Y:S01]  /*0fe0*/  LDG.E R88, desc[UR36][R4.64] ;  /* 0x0000002404587981 */ /* 0x001362000c1e1900 */
[----:B------:R-:W-:Y:S05]  /*0ff0*/  BRA `(.L_x_12) ;  /* 0x0000000000087947 */ /* 0x000fea0003800000 */
.L_x_13:
[----:B------:R-:W-:Y:S02]  /*1000*/  ULDC UR4, c[0x0][0x580] ;  /* 0x0001600000047ab9 */ /* 0x000fe40000000800 */
[----:B------:R-:W-:-:S07]  /*1010*/  IMAD.U32 R88, RZ, RZ, UR4 ;  /* 0x00000004ff587e24 */ /* 0x000fce000f8e00ff */
.L_x_12:
[----:B------:R-:W-:Y:S02]  /*1020*/  ULDC.64 UR4, c[0x0][0x5a0] ;  /* 0x0001680000047ab9 */ /* 0x000fe40000000a00 */
[----:B------:R-:W-:-:S04]  /*1030*/  ISETP.NE.U32.AND P0, PT, RZ, UR4, PT ;  /* 0x00000004ff007c0c */ /* 0x000fc8000bf05070 */
[----:B------:R-:W-:-:S13]  /*1040*/  ISETP.NE.AND.EX P0, PT, RZ, UR5, PT, P0 ;  /* 0x00000005ff007c0c */ /* 0x000fda000bf05300 */
[----:B------:R-:W-:Y:S05]  /*1050*/  @!P0 BRA `(.L_x_14) ;  /* 0x00000000001c8947 */ /* 0x000fea0003800000 */
[----:B01----:R-:W0:Y:S02]  /*1060*/  LDC.64 R4, c[0x0][0x5a0] ;  /* 0x00016800ff047b82 */ /* 0x003e240000000a00 */
[----:B0-----:R-:W2:Y:S02]  /*1070*/  LDG.E.64 R4, desc[UR36][R4.64] ;  /* 0x0000002404047981 */ /* 0x001ea4000c1e1b00 */
[----:B--2---:R-:W-:-:S04]  /*1080*/  ISETP.NE.U32.AND P0, PT, R4, RZ, PT ;  /* 0x000000ff0400720c */ /* 0x004fc80003f05070 */
[----:B------:R-:W-:-:S13]  /*1090*/  ISETP.NE.AND.EX P0, PT, R5, RZ, PT, P0 ;  /* 0x000000ff0500720c */ /* 0x000fda0003f05300 */
[----:B------:R-:W-:Y:S05]  /*10a0*/  @!P0 BRA `(.L_x_14) ;  /* 0x0000000000088947 */ /* 0x000fea0003800000 */
[----:B------:R0:W5:Y:S01]  /*10b0*/  LD.E R90, desc[UR36][R4.64] ;  /* 0x00000024045a7980 */ /* 0x000162000c101900 */
[----:B------:R-:W-:Y:S05]  /*10c0*/  BRA `(.L_x_15) ;  /* 0x0000000000247947 */ /* 0x000fea0003800000 */
.L_x_14:
[----:B------:R-:W-:Y:S02]  /*10d0*/  ULDC.64 UR4, c[0x0][0x590] ;  /* 0x0001640000047ab9 */ /* 0x000fe40000000a00 */
[----:B------:R-:W-:-:S04]  /*10e0*/  ISETP.NE.U32.AND P0, PT, RZ, UR4, PT ;  /* 0x00000004ff007c0c */ /* 0x000fc8000bf05070 */
[----:B------:R-:W-:-:S13]  /*10f0*/  ISETP.NE.AND.EX P0, PT, RZ, UR5, PT, P0 ;  /* 0x00000005ff007c0c */ /* 0x000fda000bf05300 */
[----:B------:R-:W-:Y:S05]  /*1100*/  @!P0 BRA `(.L_x_16) ;  /* 0x00000000000c8947 */ /* 0x000fea0003800000 */
[----:B------:R-:W2:Y:S02]  /*1110*/  LDC.64 R90, c[0x0][0x590] ;  /* 0x00016400ff5a7b82 */ /* 0x000ea40000000a00 */
[----:B--2---:R2:W5:Y:S01]  /*1120*/  LDG.E R90, desc[UR36][R90.64] ;  /* 0x000000245a5a7981 */ /* 0x004562000c1e1900 */
[----:B------:R-:W-:Y:S05]  /*1130*/  BRA `(.L_x_15) ;  /* 0x0000000000087947 */ /* 0x000fea0003800000 */
.L_x_16:
[----:B------:R-:W-:Y:S02]  /*1140*/  ULDC UR4, c[0x0][0x584] ;  /* 0x0001610000047ab9 */ /* 0x000fe40000000800 */
[----:B------:R-:W-:-:S07]  /*1150*/  IMAD.U32 R90, RZ, RZ, UR4 ;  /* 0x00000004ff5a7e24 */ /* 0x000fce000f8e00ff */
.L_x_15:
[----:B------:R-:W-:-:S13]  /*1160*/  LOP3.LUT P0, RZ, R0, 0xff, RZ, 0xc0, !PT ;  /* 0x000000ff00ff7812 */ /* 0x000fda000780c0ff */
[----:B------:R-:W-:Y:S05]  /*1170*/  @!P0 EXIT ;  /* 0x000000000000894d */ /* 0x000fea0003800000 */
[----:B------:R-:W-:Y:S01]  /*1180*/  ULDC UR4, c[0x0][0x28c] ;  /* 0x0000a30000047ab9 */ /* 0x000fe20000000800 */
[----:B------:R-:W-:Y:S01]  /*1190*/  LOP3.LUT R106, R19, 0x1, RZ, 0xfc, !PT ;  /* 0x00000001136a7812 */ /* 0x000fe200078efcff */
[----:B------:R-:W-:Y:S01]  /*11a0*/  UIADD3 UR4, UR4, 0x3f, URZ ;  /* 0x0000003f04047890 */ /* 0x000fe2000fffe03f */
[----:B------:R-:W-:Y:S01]  /*11b0*/  UMOV UR38, URZ ;  /* 0x0000003f00267c82 */ /* 0x000fe20008000000 */
[----:B------:R-:W-:Y:S02]  /*11c0*/  UMOV UR39, URZ ;  /* 0x0000003f00277c82 */ /* 0x000fe40008000000 */
[----:B------:R-:W-:-:S04]  /*11d0*/  USHF.R.S32.HI UR5, URZ, 0x1f, UR4 ;  /* 0x0000001f3f057899 */ /* 0x000fc80008011404 */
[----:B------:R-:W-:-:S04]  /*11e0*/  ULEA.HI UR5, UR5, UR4, URZ, 0x6 ;  /* 0x0000000405057291 */ /* 0x000fc8000f8f303f */
[----:B------:R-:W-:-:S12]  /*11f0*/  USHF.R.S32.HI UR40, URZ, 0x6, UR5 ;  /* 0x000000063f287899 */ /* 0x000fd80008011405 */
.L_x_160:
[----:B------:R-:W-:Y:S01]  /*1200*/  LOP3.LUT R0, R18, 0x80, RZ, 0xc0, !PT ;  /* 0x0000008012007812 */ /* 0x000fe200078ec0ff */
[----:B---3--:R-:W3:Y:S01]  /*1210*/  S2UR UR7, SR_CgaCtaId ;  /* 0x00000000000779c3 */ /* 0x008ee20000008800 */
[----:B------:R-:W-:Y:S02]  /*1220*/  UMOV UR6, 0x400 ;  /* 0x0000040000067882 */ /* 0x000fe40000000000 */
[----:B------:R-:W-:-:S06]  /*1230*/  SHF.R.U32.HI R0, RZ, 0x7, R0 ;  /* 0x00000007ff007819 */ /* 0x000fcc0000011600 */
[----:B----4-:R-:W4:Y:S01]  /*1240*/  SHFL.IDX PT, R0, R0, RZ, 0x1f ;  /* 0x00001fff00007589 */ /* 0x010f2200000e0000 */
[----:B---3--:R-:W-:Y:S01]  /*1250*/  ULEA UR6, UR7, UR6, 0x18 ;  /* 0x0000000607067291 */ /* 0x008fe2000f8ec03f */
[----:B----4-:R-:W-:-:S13]  /*1260*/  R2UR UR4, R0 ;  /* 0x00000000000472ca */ /* 0x010fda00000e0000 */
[----:B------:R-:W-:-:S04]  /*1270*/  ULEA.HI UR5, UR4, UR4, URZ, 0x1 ;  /* 0x0000000404057291 */ /* 0x000fc8000f8f083f */
[----:B------:R-:W-:-:S04]  /*1280*/  ULOP3.LUT UR5, UR5, 0x7fffe, URZ, 0xc0, !UPT ;  /* 0x0007fffe05057892 */ /* 0x000fc8000f8ec03f */
[----:B------:R-:W-:-:S03]  /*1290*/  UIADD3 UR5, UR4, -UR5, URZ ;  /* 0x8000000504057290 */ /* 0x000fc6000fffe03f */
[----:B------:R-:W-:Y:S01]  /*12a0*/  ULDC UR4, c[0x0][0x28c] ;  /* 0x0000a30000047ab9 */ /* 0x000fe20000000800 */
[----:B------:R-:W-:Y:S01]  /*12b0*/  ULEA UR5, UR5, UR6, 0xd ;  /* 0x0000000605057291 */ /* 0x000fe2000f8e683f */
[----:B------:R-:W-:-:S03]  /*12c0*/  ISETP.LT.AND P0, PT, RZ, UR4, PT ;  /* 0x00000004ff007c0c */ /* 0x000fc6000bf01270 */
[----:B------:R-:W-:-:S04]  /*12d0*/  UIADD3 UR5, UR5, 0x100, URZ ;  /* 0x0000010005057890 */ /* 0x000fc8000fffe03f */
[----:B------:R-:W-:-:S04]  /*12e0*/  USHF.R.U32.HI UR5, URZ, 0x4, UR5 ;  /* 0x000000043f057899 */ /* 0x000fc80008011605 */
[----:B------:R-:W-:Y:S02]  /*12f0*/  ULOP3.LUT UR41, UR5, 0x3fff, URZ, 0xc0, !UPT ;  /* 0x00003fff05297892 */ /* 0x000fe4000f8ec03f */
[----:B01---5:R-:W-:Y:S10]  /*1300*/  @P0 BRA `(.L_x_17) ;  /* 0x0000000000400947 */ /* 0x023ff40003800000 */
[----:B------:R-:W-:Y:S01]  /*1310*/  MOV R0, 0x0 ;  /* 0x0000000000007802 */ /* 0x000fe20000000f00 */
[----:B------:R-:W-:Y:S01]  /*1320*/  ULDC.64 UR4, c[0x4][0x68] ;  /* 0x01001a0000047ab9 */ /* 0x000fe20000000a00 */
[----:B------:R-:W-:Y:S01]  /*1330*/  ULDC.64 UR6, c[0x4][0x8] ;  /* 0x0100020000067ab9 */ /* 0x000fe20000000a00 */
[----:B01----:R-:W-:Y:S01]  /*1340*/  IMAD.U32 R4, RZ, RZ, UR4 ;  /* 0x00000004ff047e24 */ /* 0x003fe2000f8e00ff */
[----:B------:R0:W1:Y:S01]  /*1350*/  LDC.64 R14, c[0x4][R0] ;  /* 0x01000000000e7b82 */ /* 0x0000620000000a00 */
[----:B------:R-:W-:Y:S01]  /*1360*/  IMAD.U32 R5, RZ, RZ, UR5 ;  /* 0x00000005ff057e24 */ /* 0x000fe2000f8e00ff */
[----:B------:R-:W-:Y:S01]  /*1370*/  ULDC.64 UR4, c[0x4][0x70] ;  /* 0x01001c0000047ab9 */ /* 0x000fe20000000a00 */
[----:B------:R-:W-:Y:S02]  /*1380*/  IMAD.U32 R10, RZ, RZ, UR6 ;  /* 0x00000006ff0a7e24 */ /* 0x000fe4000f8e00ff */
[----:B------:R-:W-:Y:S02]  /*1390*/  IMAD.U32 R6, RZ, RZ, UR4 ;  /* 0x00000004ff067e24 */ /* 0x000fe4000f8e00ff */
[----:B------:R-:W-:-:S02]  /*13a0*/  IMAD.U32 R7, RZ, RZ, UR5 ;  /* 0x00000005ff077e24 */ /* 0x000fc4000f8e00ff */
[----:B------:R-:W-:Y:S02]  /*13b0*/  IMAD.U32 R11, RZ, RZ, UR7 ;  /* 0x00000007ff0b7e24 */ /* 0x000fe4000f8e00ff */
[----:B------:R-:W-:Y:S02]  /*13c0*/  IMAD.MOV.U32 R8, RZ, RZ, 0x1e1 ;  /* 0x000001e1ff087424 */ /* 0x000fe400078e00ff */
[----:B------:R-:W-:Y:S02]  /*13d0*/  IMAD.MOV.U32 R12, RZ, RZ, 0x1 ;  /* 0x00000001ff0c7424 */ /* 0x000fe400078e00ff */
[----:B0-----:R-:W-:-:S07]  /*13e0*/  IMAD.MOV.U32 R13, RZ, RZ, RZ ;  /* 0x000000ffff0d7224 */ /* 0x001fce00078e00ff */
[----:B------:R-:W-:-:S07]  /*13f0*/  LEPC R20, `(.L_x_17) ;  /* 0x000000001014794e */ /* 0x000fce0000000000 */
[----:B-12--5:R-:W-:Y:S05]  /*1400*/  CALL.ABS.NOINC R14 ;  /* 0x000000000e007343 */ /* 0x026fea0003c00000 */
.L_x_17:
[----:B------:R-:W-:-:S13]  /*1410*/  ISETP.NE.AND P0, PT, R106, 0x3, PT ;  /* 0x000000036a00780c */ /* 0x000fda0003f05270 */
[----:B------:R-:W-:Y:S05]  /*1420*/  @!P0 BRA `(.L_x_18) ;  /* 0x0000000000048947 */ /* 0x000fea0003800000 */
[----:B------:R-:W-:Y:S01]  /*1430*/  BPT.TRAP 0x1 ;  /* 0x000000040000795c */ /* 0x000fe20000300000 */
.L_x_18:
[----:B------:R-:W3:Y:S01]  /*1440*/  S2UR UR5, SR_CgaCtaId ;  /* 0x00000000000579c3 */ /* 0x000ee20000008800 */
[----:B------:R-:W-:Y:S01]  /*1450*/  UMOV UR4, 0x400 ;  /* 0x0000040000047882 */ /* 0x000fe20000000000 */
[----:B------:R-:W-:Y:S02]  /*1460*/  IMAD.U32 R0, RZ, RZ, UR38 ;  /* 0x00000026ff007e24 */ /* 0x000fe4000f8e00ff */
[----:B------:R-:W-:-:S03]  /*1470*/  IMAD.U32 R3, RZ, RZ, UR39 ;  /* 0x00000027ff037e24 */ /* 0x000fc6000f8e00ff */
[----:B------:R-:W-:Y:S01]  /*1480*/  SHF.L.U32 R0, R0, 0x1f, RZ ;  /* 0x0000001f00007819 */ /* 0x000fe200000006ff */
[----:B---3--:R-:W-:-:S06]  /*1490*/  ULEA UR4, UR5, UR4, 0x18 ;  /* 0x0000000405047291 */ /* 0x008fcc000f8ec03f */
[----:B------:R-:W-:-:S04]  /*14a0*/  IMAD.U32 R6, RZ, RZ, UR4 ;  /* 0x00000004ff067e24 */ /* 0x000fc8000f8e00ff */
[----:B------:R-:W-:-:S04]  /*14b0*/  IMAD R3, R3, 0x8, R6 ;  /* 0x0000000803037824 */ /* 0x000fc800078e0206 */
[----:B------:R3:W4:Y:S01]  /*14c0*/  SYNCS.PHASECHK.TRANS64.TRYWAIT P1, [R3+URZ], R0 ;  /* 0x00000000030075a7 */ /* 0x000722000802017f */
[----:B------:R-:W-:Y:S05]  /*14d0*/  @!P0 BRA `(.L_x_19) ;  /* 0x0000000000048947 */ /* 0x000fea0003800000 */
[----:B------:R-:W-:Y:S01]  /*14e0*/  BPT.TRAP 0x1 ;  /* 0x000000040000795c */ /* 0x000fe20000300000 */
.L_x_19:
[----:B----4-:R-:W-:Y:S05]  /*14f0*/  @P1 BRA `(.L_x_20) ;  /* 0x0000000000081947 */ /* 0x010fea0003800000 */
[----:B------:R-:W4:Y:S02]  /*1500*/  SYNCS.PHASECHK.TRANS64.TRYWAIT P1, [R3+URZ], R0 ;  /* 0x00000000030075a7 */ /* 0x000f24000802017f */
[----:B----4-:R-:W-:Y:S05]  /*1510*/  @!P1 BRA `(.L_x_21) ;  /* 0x00000078005c9947 */ /* 0x010fea0003800000 */
.L_x_20:
[----:B------:R-:W-:-:S04]  /*1520*/  UISETP.LT.AND UP0, UPT, UR40, 0x1, UPT ;  /* 0x000000012800788c */ /* 0x000fc8000bf01270 */
[----:B------:R-:W-:-:S06]  /*1530*/  USEL UR4, UR40, 0x1, UP0 ;  /* 0x0000000128047887 */ /* 0x000fcc0008000000 */
[----:B---34-:R-:W-:Y:S01]  /*1540*/  IMAD.U32 R0, RZ, RZ, UR4 ;  /* 0x00000004ff007e24 */ /* 0x018fe2000f8e00ff */
[----:B------:R-:W-:Y:S05]  /*1550*/  WARPSYNC.ALL ;  /* 0x0000000000007948 */ /* 0x000fea0003800000 */
[----:B------:R-:W-:-:S04]  /*1560*/  IADD3 R0, -R0, UR40, RZ ;  /* 0x0000002800007c10 */ /* 0x000fc8000fffe1ff */
[----:B------:R-:W-:Y:S02]  /*1570*/  ISETP.GE.AND P1, PT, R0, 0x1, PT ;  /* 0x000000010000780c */ /* 0x000fe40003f26270 */
[----:B------:R-:W-:Y:S01]  /*1580*/  R2UR UR4, R6 ;  /* 0x00000000060472ca */ /* 0x000fe200000e0000 */
[----:B------:R-:W-:Y:S01]  /*1590*/  WARPGROUP.ARRIVE ;  /* 0x00000000000079c5 */ /* 0x000fe20000000000 */
[----:B------:R-:W-:Y:S01]  /*15a0*/  UMOV UR9, 0x40000040 ;  /* 0x4000004000097882 */ /* 0x000fe20000000000 */
[----:B------:R-:W-:-:S10]  /*15b0*/  UMOV UR11, 0x40000040 ;  /* 0x40000040000b7882 */ /* 0x000fd40000000000 */
[----:B------:R-:W-:-:S04]  /*15c0*/  UIADD3 UR4, UR4, 0x20100, URZ ;  /* 0x0002010004047890 */ /* 0x000fc8000fffe03f */
[----:B------:R-:W-:-:S04]  /*15d0*/  USHF.R.U32.HI UR4, URZ, 0x4, UR4 ;  /* 0x000000043f047899 */ /* 0x000fc80008011604 */
[----:B------:R-:W-:Y:S02]  /*15e0*/  ULOP3.LUT UR5, UR4, 0x3fff, URZ, 0xc0, !UPT ;  /* 0x00003fff04057892 */ /* 0x000fe4000f8ec03f */
[----:B------:R-:W-:Y:S02]  /*15f0*/  ULOP3.LUT UR4, UR41, 0x10000, URZ, 0xfc, !UPT ;  /* 0x0001000029047892 */ /* 0x000fe4000f8efc3f */
[----:B------:R-:W-:Y:S02]  /*1600*/  ULOP3.LUT UR5, UR5, 0x10000, URZ, 0xfc, !UPT ;  /* 0x0001000005057892 */ /* 0x000fe4000f8efc3f */
[----:B------:R-:W-:Y:S02]  /*1610*/  ULEA UR7, UR39, UR4, 0xb ;  /* 0x0000000427077291 */ /* 0x000fe4000f8e583f */
[----:B------:R-:W-:Y:S02]  /*1620*/  ULEA UR6, UR39, UR5, 0x9 ;  /* 0x0000000527067291 */ /* 0x000fe4000f8e483f */
[----:B------:R-:W-:-:S03]  /*1630*/  UIADD3 UR12, UR7, 0x400, URZ ;  /* 0x00000400070c7890 */ /* 0x000fc6000fffe03f */
[----:B------:R-:W-:Y:S02]  /*1640*/  UMOV UR8, UR7 ;  /* 0x0000000700087c82 */ /* 0x000fe40008000000 */
[----:B------:R-:W-:Y:S02]  /*1650*/  UMOV UR10, UR6 ;  /* 0x00000006000a7c82 */ /* 0x000fe40008000000 */
[----:B------:R-:W-:Y:S01]  /*1660*/  HGMMA.64x64x16.F32 R56, gdesc[UR8], RZ, !UPT, gsb0 ;  /* 0x00e00000083879f0 */ /* 0x000fe2000c0008ff */
[----:B------:R-:W-:Y:S01]  /*1670*/  UMOV UR8, UR12 ;  /* 0x0000000c00087c82 */ /* 0x000fe20008000000 */
[----:B------:R-:W-:Y:S01]  /*1680*/  UMOV UR9, 0x40000040 ;  /* 0x4000004000097882 */ /* 0x000fe20000000000 */
[----:B------:R-:W-:Y:S01]  /*1690*/  UIADD3 UR12, UR7, 0x402, URZ ;  /* 0x00000402070c7890 */ /* 0x000fe2000fffe03f */
[----:B------:R-:W-:Y:S02]  /*16a0*/  WARPGROUP.DEPBAR.LE gsb0, 0x0 ;  /* 0x00008000000079c5 */ /* 0x000fe40000010000 */
[----:B------:R-:W-:-:S06]  /*16b0*/  WARPGROUP.ARRIVE ;  /* 0x00000000000079c5 */ /* 0x000fcc0000000000 */
[----:B------:R-:W-:Y:S01]  /*16c0*/  HGMMA.64x64x16.F32 R24, gdesc[UR8], RZ, !UPT, gsb0 ;  /* 0x00e00000081879f0 */ /* 0x000fe2000c0008ff */
[----:B------:R-:W-:Y:S02]  /*16d0*/  UIADD3 UR8, UR7, 0x2, URZ ;  /* 0x0000000207087890 */ /* 0x000fe4000fffe03f */
[----:B------:R-:W-:Y:S01]  /*16e0*/  UIADD3 UR10, UR6, 0x2, URZ ;  /* 0x00000002060a7890 */ /* 0x000fe2000fffe03f */
[----:B------:R-:W-:Y:S01]  /*16f0*/  UMOV UR9, 0x40000040 ;  /* 0x4000004000097882 */ /* 0x000fe20000000000 */
[----:B------:R-:W-:Y:S01]  /*1700*/  UMOV UR11, 0x40000040 ;  /* 0x40000040000b7882 */ /* 0x000fe20000000000 */
[----:B------:R-:W-:Y:S02]  /*1710*/  WARPGROUP.DEPBAR.LE gsb0, 0x0 ;  /* 0x00008000000079c5 */ /* 0x000fe40000010000 */
[----:B------:R-:W-:-:S06]  /*1720*/  WARPGROUP.ARRIVE ;  /* 0x00000000000079c5 */ /* 0x000fcc0000000000 */
[----:B------:R-:W-:Y:S01]  /*1730*/  HGMMA.64x64x16.F32 R56, gdesc[UR8], R56, gsb0 ;  /* 0x00e00000083879f0 */ /* 0x000fe20008000838 */
[----:B------:R-:W-:Y:S01]  /*1740*/  UMOV UR8, UR12 ;  /* 0x0000000c00087c82 */ /* 0x000fe20008000000 */
[----:B------:R-:W-:Y:S01]  /*1750*/  UMOV UR9, 0x40000040 ;  /* 0x4000004000097882 */ /* 0x000fe20000000000 */
[----:B------:R-:W-:Y:S01]  /*1760*/  UIADD3 UR12, UR7, 0x404, URZ ;  /* 0x00000404070c7890 */ /* 0x000fe2000fffe03f */
[----:B------:R-:W-:Y:S02]  /*1770*/  WARPGROUP.DEPBAR.LE gsb0, 0x0 ;  /* 0x00008000000079c5 */ /* 0x000fe40000010000 */
[----:B------:R-:W-:-:S06]  /*1780*/  WARPGROUP.ARRIVE ;  /* 0x00000000000079c5 */ /* 0x000fcc0000000000 */
[----:B------:R-:W-:Y:S01]  /*1790*/  HGMMA.64x64x16.F32 R24, gdesc[UR8], R24, gsb0 ;  /* 0x00e00000081879f0 */ /* 0x000fe20008000818 */
        /* <DEDUP_REMOVED lines=9> */
[----:B------:R-:W-:Y:S02]  /*1830*/  WARPGROUP.DEPBAR.LE gsb0, 0x0 ;  /* 0x00008000000079c5 */ /* 0x000fe40000010000 */
[----:B------:R-:W-:-:S06]  /*1840*/  WARPGROUP.ARRIVE ;  /* 0x00000000000079c5 */ /* 0x000fcc0000000000 */
[----:B------:R-:W-:Y:S01]  /*1850*/  HGMMA.64x64x16.F32 R24, gdesc[UR8], R24, gsb0 ;  /* 0x00e00000081879f0 */ /* 0x000fe20008000818 */
[----:B------:R-:W-:Y:S02]  /*1860*/  UIADD3 UR8, UR7, 0x6, URZ ;  /* 0x0000000607087890 */ /* 0x000fe4000fffe03f */
[----:B------:R-:W-:Y:S01]  /*1870*/  UIADD3 UR10, UR6, 0x6, URZ ;  /* 0x00000006060a7890 */ /* 0x000fe2000fffe03f */
[----:B------:R-:W-:Y:S01]  /*1880*/  UMOV UR9, 0x40000040 ;  /* 0x4000004000097882 */ /* 0x000fe20000000000 */
[----:B------:R-:W-:Y:S01]  /*1890*/  UMOV UR11, 0x40000040 ;  /* 0x40000040000b7882 */ /* 0x000fe20000000000 */
[----:B------:R-:W-:Y:S01]  /*18a0*/  UIADD3 UR7, UR7, 0x406, URZ ;  /* 0x0000040607077890 */ /* 0x000fe2000fffe03f */
[----:B------:R-:W-:Y:S02]  /*18b0*/  WARPGROUP.DEPBAR.LE gsb0, 0x0 ;  /* 0x00008000000079c5 */ /* 0x000fe40000010000 */
[----:B------:R-:W-:-:S06]  /*18c0*/  WARPGROUP.ARRIVE ;  /* 0x00000000000079c5 */ /* 0x000fcc0000000000 */
[----:B------:R-:W-:Y:S01]  /*18d0*/  HGMMA.64x64x16.F32 R56, gdesc[UR8], R56, gsb0 ;  /* 0x00e00000083879f0 */ /* 0x000fe20008000838 */
[----:B------:R-:W-:Y:S01]  /*18e0*/  UMOV UR8, UR7 ;  /* 0x0000000700087c82 */ /* 0x000fe20008000000 */
[----:B------:R-:W-:Y:S01]  /*18f0*/  UMOV UR9, 0x40000040 ;  /* 0x4000004000097882 */ /* 0x000fe20000000000 */
[----:B------:R-:W-:Y:S02]  /*1900*/  WARPGROUP.DEPBAR.LE gsb0, 0x0 ;  /* 0x00008000000079c5 */ /* 0x000fe40000010000 */
[----:B------:R-:W-:-:S06]  /*1910*/  WARPGROUP.ARRIVE ;  /* 0x00000000000079c5 */ /* 0x000fcc0000000000 */
[----:B------:R-:W-:Y:S03]  /*1920*/  HGMMA.64x64x16.F32 R24, gdesc[UR8], R24, gsb0 ;  /* 0x00e00000081879f0 */ /* 0x000fe60008000818 */
[----:B------:R-:W-:Y:S02]  /*1930*/  WARPGROUP.DEPBAR.LE gsb0, 0x0 ;  /* 0x00008000000079c5 */ /* 0x000fe40000010000 */
[----:B------:R-:W-:Y:S05]  /*1940*/  @!P1 BRA `(.L_x_22) ;  /* 0x0000000400849947 */ /* 0x000fea0003800000 */
[----:B------:R-:W-:Y:S02]  /*1950*/  UIADD3 UR6, UR39, 0x1, URZ ;  /* 0x0000000127067890 */ /* 0x000fe4000fffe03f */
[----:B------:R-:W-:Y:S02]  /*1960*/  IMAD.U32 R3, RZ, RZ, UR39 ;  /* 0x00000027ff037e24 */ /* 0x000fe4000f8e00ff */
[----:B------:R-:W-:-:S04]  /*1970*/  UISETP.NE.AND UP0, UPT, UR6, 0x4, UPT ;  /* 0x000000040600788c */ /* 0x000fc8000bf05270 */
[----:B------:R-:W-:Y:S02]  /*1980*/  USEL UR7, URZ, 0x1, UP0 ;  /* 0x000000013f077887 */ /* 0x000fe40008000000 */
[----:B------:R-:W-:Y:S02]  /*1990*/  USEL UR6, UR6, URZ, UP0 ;  /* 0x0000003f06067287 */ /* 0x000fe40008000000 */
[----:B------:R-:W-:-:S06]  /*19a0*/  ULOP3.LUT UR7, UR38, UR7, URZ, 0x3c, !UPT ;  /* 0x0000000726077292 */ /* 0x000fcc000f8e3c3f */
[----:B------:R-:W-:-:S07]  /*19b0*/  IMAD.U32 R7, RZ, RZ, UR7 ;  /* 0x00000007ff077e24 */ /* 0x000fce000f8e00ff */
.L_x_29:
[----:B------:R-:W-:Y:S05]  /*19c0*/  @!P0 BRA `(.L_x_23) ;  /* 0x0000000000048947 */ /* 0x000fea0003800000 */
[----:B------:R-:W-:Y:S01]  /*19d0*/  BPT.TRAP 0x1 ;  /* 0x000000040000795c */ /* 0x000fe20000300000 */
.L_x_23:
[----:B------:R-:W3:Y:S01]  /*19e0*/  S2UR UR8, SR_CgaCtaId ;  /* 0x00000000000879c3 */ /* 0x000ee20000008800 */
[----:B------:R-:W-:Y:S01]  /*19f0*/  UMOV UR7, 0x400 ;  /* 0x0000040000077882 */ /* 0x000fe20000000000 */
[----:B01----:R-:W-:Y:S01]  /*1a00*/  IMAD.U32 R5, RZ, RZ, UR6 ;  /* 0x00000006ff057e24 */ /* 0x003fe2000f8e00ff */
[----:B------:R-:W-:Y:S01]  /*1a10*/  SHF.L.U32 R4, R7, 0x1f, RZ ;  /* 0x0000001f07047819 */ /* 0x000fe200000006ff */
[----:B---3--:R-:W-:-:S06]  /*1a20*/  ULEA UR7, UR8, UR7, 0x18 ;  /* 0x0000000708077291 */ /* 0x008fcc000f8ec03f */
[----:B------:R-:W-:-:S04]  /*1a30*/  IMAD.U32 R6, RZ, RZ, UR7 ;  /* 0x00000007ff067e24 */ /* 0x000fc8000f8e00ff */
[----:B------:R-:W-:-:S04]  /*1a40*/  IMAD R5, R5, 0x8, R6 ;  /* 0x0000000805057824 */ /* 0x000fc800078e0206 */
[----:B------:R0:W1:Y:S01]  /*1a50*/  SYNCS.PHASECHK.TRANS64.TRYWAIT P1, [R5+URZ], R4 ;  /* 0x00000004050075a7 */ /* 0x000062000802017f */
[----:B------:R-:W-:Y:S05]  /*1a60*/  @!P0 BRA `(.L_x_24) ;  /* 0x0000000000048947 */ /* 0x000fea0003800000 */
[----:B------:R-:W-:Y:S01]  /*1a70*/  BPT.TRAP 0x1 ;  /* 0x000000040000795c */ /* 0x000fe20000300000 */
.L_x_24:
[----:B-1----:R-:W-:Y:S05]  /*1a80*/  @P1 BRA `(.L_x_25) ;  /* 0x0000000000081947 */ /* 0x002fea0003800000 */
[----:B------:R-:W1:Y:S02]  /*1a90*/  SYNCS.PHASECHK.TRANS64.TRYWAIT P1, [R5+URZ], R4 ;  /* 0x00000004050075a7 */ /* 0x000e64000802017f */
[----:B-1----:R-:W-:Y:S05]  /*1aa0*/  @!P1 BRA `(.L_x_26) ;  /* 0x00000074000c9947 */ /* 0x002fea0003800000 */
.L_x_25:
[----:B------:R-:W-:Y:S01]  /*1ab0*/  ULEA UR7, UR6, UR5, 0x9 ;  /* 0x0000000506077291 */ /* 0x000fe2000f8e483f */
[----:B------:R-:W-:Y:S01]  /*1ac0*/  WARPGROUP.ARRIVE ;  /* 0x00000000000079c5 */ /* 0x000fe20000000000 */
[----:B------:R-:W-:Y:S01]  /*1ad0*/  ULEA UR12, UR6, UR4, 0xb ;  /* 0x00000004060c7291 */ /* 0x000fe2000f8e583f */
[----:B------:R-:W-:Y:S01]  /*1ae0*/  UMOV UR11, 0x40000040 ;  /* 0x40000040000b7882 */ /* 0x000fe20000000000 */
[----:B------:R-:W-:Y:S02]  /*1af0*/  UMOV UR9, 0x40000040 ;  /* 0x4000004000097882 */ /* 0x000fe40000000000 */
[----:B------:R-:W-:Y:S01]  /*1b00*/  UIADD3 UR13, UR12, 0x400, URZ ;  /* 0x000004000c0d7890 */ /* 0x000fe2000fffe03f */
[----:B------:R-:W-:Y:S02]  /*1b10*/  UMOV UR10, UR7 ;  /* 0x00000007000a7c82 */ /* 0x000fe40008000000 */
[----:B------:R-:W-:Y:S02]  /*1b20*/  UMOV UR8, UR12 ;  /* 0x0000000c00087c82 */ /* 0x000fe40008000000 */
[----:B------:R-:W-:Y:S01]  /*1b30*/  HGMMA.64x64x16.F32 R56, gdesc[UR8], R56, gsb0 ;  /* 0x00e00000083879f0 */ /* 0x000fe20008000838 */
[----:B------:R-:W-:Y:S01]  /*1b40*/  UMOV UR9, 0x40000040 ;  /* 0x4000004000097882 */ /* 0x000fe20000000000 */
[----:B------:R-:W-:Y:S01]  /*1b50*/  UMOV UR8, UR13 ;  /* 0x0000000d00087c82 */ /* 0x000fe20008000000 */
[----:B------:R-:W-:Y:S01]  /*1b60*/  UIADD3 UR13, UR12, 0x402, URZ ;  /* 0x000004020c0d7890 */ /* 0x000fe2000fffe03f */
[----:B------:R-:W-:-:S02]  /*1b70*/  WARPGROUP.DEPBAR.LE gsb0, 0x0 ;  /* 0x00008000000079c5 */ /* 0x000fc40000010000 */
        /* <DEDUP_REMOVED lines=42> */
[----:B------:R-:W-:Y:S01]  /*1e20*/  BPT.TRAP 0x1 ;  /* 0x000000040000795c */ /* 0x000fe20000300000 */
.L_x_27:
[----:B------:R-:W-:-:S13]  /*1e30*/  ISETP.NE.AND P1, PT, R23, RZ, PT ;  /* 0x000000ff1700720c */ /* 0x000fda0003f25270 */
[----:B01----:R-:W-:-:S04]  /*1e40*/  @P1 IMAD R4, R3, 0x8, R6 ;  /* 0x0000000803041824 */ /* 0x003fc800078e0206 */
[----:B------:R-:W-:-:S05]  /*1e50*/  @P1 VIADD R5, R4, 0x20 ;  /* 0x0000002004051836 */ /* 0x000fca0000000000 */
[----:B------:R-:W-:-:S04]  /*1e60*/  @P1 PRMT R5, R22, 0x654, R5 ;  /* 0x0000065416051816 */ /* 0x000fc80000000005 */
[----:B------:R0:W-:Y:S01]  /*1e70*/  @P1 SYNCS.ARRIVE.TRANS64.RED.A1T0 RZ, [R5+URZ], RZ ;  /* 0x000000ff05ff19a7 */ /* 0x0001e2000810043f */
[----:B------:R-:W-:-:S13]  /*1e80*/  ISETP.GT.U32.AND P1, PT, R19, 0x1, PT ;  /* 0x000000011300780c */ /* 0x000fda0003f24070 */
[----:B0-----:R-:W-:Y:S05]  /*1e90*/  @P1 BRA `(.L_x_28) ;  /* 0x0000000000041947 */ /* 0x001fea0003800000 */
[----:B------:R-:W-:Y:S01]  /*1ea0*/  BPT.TRAP 0x1 ;  /* 0x000000040000795c */ /* 0x000fe20000300000 */
.L_x_28:
[----:B------:R-:W-:Y:S01]  /*1eb0*/  UIADD3 UR6, UR6, 0x1, URZ ;  /* 0x0000000106067890 */ /* 0x000fe2000fffe03f */
[C---:B------:R-:W-:Y:S01]  /*1ec0*/  ISETP.GT.AND P2, PT, R0.reuse, 0x1, PT ;  /* 0x000000010000780c */ /* 0x040fe20003f44270 */
[----:B------:R-:W-:Y:S02]  /*1ed0*/  VIADD R3, R3, 0x1 ;  /* 0x0000000103037836 */ /* 0x000fe40000000000 */
[----:B------:R-:W-:Y:S01]  /*1ee0*/  UISETP.NE.AND UP0, UPT, UR6, 0x4, UPT ;  /* 0x000000040600788c */ /* 0x000fe2000bf05270 */
[----:B------:R-:W-:Y:S02]  /*1ef0*/  VIADD R0, R0, 0xffffffff ;  /* 0xffffffff00007836 */ /* 0x000fe40000000000 */
[C---:B------:R-:W-:Y:S01]  /*1f00*/  ISETP.NE.AND P1, PT, R3.reuse, 0x4, PT ;  /* 0x000000040300780c */ /* 0x040fe20003f25270 */
[----:B------:R-:W-:Y:S02]  /*1f10*/  USEL UR7, URZ, 0x1, UP0 ;  /* 0x000000013f077887 */ /* 0x000fe40008000000 */
[----:B------:R-:W-:Y:S01]  /*1f20*/  USEL UR6, UR6, URZ, UP0 ;  /* 0x0000003f06067287 */ /* 0x000fe20008000000 */
[----:B------:R-:W-:-:S03]  /*1f30*/  SEL R3, R3, RZ, P1 ;  /* 0x000000ff03037207 */ /* 0x000fc60000800000 */
[----:B------:R-:W-:Y:S01]  /*1f40*/  LOP3.LUT R7, R7, UR7, RZ, 0x3c, !PT ;  /* 0x0000000707077c12 */ /* 0x000fe2000f8e3cff */
[----:B------:R-:W-:Y:S07]  /*1f50*/  @P2 BRA `(.L_x_29) ;  /* 0xfffffff800982947 */ /* 0x000fee000383ffff */
.L_x_22:
[----:B------:R-:W3:Y:S02]  /*1f60*/  LDC R0, c[0x0][0x28c] ;  /* 0x0000a300ff007b82 */ /* 0x000ee40000000800 */
[----:B---3--:R-:W-:-:S13]  /*1f70*/  ISETP.GE.AND P1, PT, R0, 0x1, PT ;  /* 0x000000010000780c */ /* 0x008fda0003f26270 */
[----:B------:R-:W-:Y:S05]  /*1f80*/  @!P1 BRA `(.L_x_30) ;  /* 0x0000000000409947 */ /* 0x000fea0003800000 */
[----:B------:R-:W-:Y:S05]  /*1f90*/  @!P0 BRA `(.L_x_31) ;  /* 0x0000000000048947 */ /* 0x000fea0003800000 */
[----:B------:R-:W-:Y:S01]  /*1fa0*/  BPT.TRAP 0x1 ;  /* 0x000000040000795c */ /* 0x000fe20000300000 */
.L_x_31:
[----:B------:R-:W-:Y:S01]  /*1fb0*/  ISETP.NE.AND P0, PT, R23, RZ, PT ;  /* 0x000000ff1700720c */ /* 0x000fe20003f05270 */
[----:B------:R-:W-:-:S12]  /*1fc0*/  UISETP.LT.AND UP1, UPT, UR40, 0x1, UPT ;  /* 0x000000012800788c */ /* 0x000fd8000bf21270 */
[----:B------:R-:W-:-:S05]  /*1fd0*/  VOTEU.ANY UP0, P0 ;  /* 0x00000000003f7886 */ /* 0x000fca0000000100 */
[----:B------:R-:W-:-:S04]  /*1fe0*/  @UP0 USEL UR4, UR40, 0x1, UP1 ;  /* 0x0000000128040887 */ /* 0x000fc80008800000 */
[----:B------:R-:W-:-:S06]  /*1ff0*/  @UP0 UIADD3 UR4, UR39, UR40, -UR4 ;  /* 0x0000002827040290 */ /* 0x000fcc000fffe804 */
[----:B------:R-:W-:-:S04]  /*2000*/  IMAD.U32 R0, RZ, RZ, UR4 ;  /* 0x00000004ff007e24 */ /* 0x000fc8000f8e00ff */
[----:B------:R-:W-:-:S05]  /*2010*/  @P0 IMAD.SHL.U32 R0, R0, 0x8, RZ ;  /* 0x0000000800000824 */ /* 0x000fca00078e00ff */
[----:B------:R-:W-:-:S04]  /*2020*/  @P0 LOP3.LUT R0, R0, 0x18, RZ, 0xc0, !PT ;  /* 0x0000001800000812 */ /* 0x000fc800078ec0ff */
[----:B------:R-:W-:-:S04]  /*2030*/  @P0 IADD3 R3, R6, 0x20, R0 ;  /* 0x0000002006030810 */ /* 0x000fc80007ffe000 */
[----:B------:R-:W-:-:S04]  /*2040*/  @P0 PRMT R3, R22, 0x654, R3 ;  /* 0x0000065416030816 */ /* 0x000fc80000000003 */
[----:B------:R3:W-:Y:S01]  /*2050*/  @P0 SYNCS.ARRIVE.TRANS64.RED.A1T0 RZ, [R3+URZ], RZ ;  /* 0x000000ff03ff09a7 */ /* 0x0007e2000810043f */
[----:B------:R-:W-:-:S13]  /*2060*/  ISETP.GT.U32.AND P0, PT, R19, 0x1, PT ;  /* 0x000000011300780c */ /* 0x000fda0003f04070 */
[----:B---3--:R-:W-:Y:S05]  /*2070*/  @P0 BRA `(.L_x_30) ;  /* 0x0000000000040947 */ /* 0x008fea0003800000 */
[----:B------:R-:W-:Y:S01]  /*2080*/  BPT.TRAP 0x1 ;  /* 0x000000040000795c */ /* 0x000fe20000300000 */
.L_x_30:
[----:B------:R-:W3:Y:S01]  /*2090*/  LDC R6, c[0x0][0x288] ;  /* 0x0000a200ff067b82 */ /* 0x000ee20000000800 */
[--C-:B------:R-:W-:Y:S01]  /*20a0*/  SHF.R.U32.HI R0, RZ, 0x2, R18.reuse ;  /* 0x00000002ff007819 */ /* 0x100fe20000011612 */
[----:B------:R-:W-:Y:S01]  /*20b0*/  UIADD3 UR39, UR40, UR39, URZ ;  /* 0x0000002728277290 */ /* 0x000fe2000fffe03f */
[----:B01----:R-:W-:Y:S01]  /*20c0*/  SHF.R.U32.HI R5, RZ, 0x7, R18 ;  /* 0x00000007ff057819 */ /* 0x003fe20000011612 */
[----:B------:R-:W-:Y:S01]  /*20d0*/  IMAD.SHL.U32 R11, R92, 0x40, RZ ;  /* 0x000000405c0b7824 */ /* 0x000fe200078e00ff */
[----:B------:R-:W-:Y:S01]  /*20e0*/  LOP3.LUT R3, R0, 0x7, RZ, 0xc0, !PT ;  /* 0x0000000700037812 */ /* 0x000fe200078ec0ff */
[----:B------:R-:W-:Y:S01]  /*20f0*/  USHF.R.U32.HI UR4, URZ, 0x2, UR39 ;  /* 0x000000023f047899 */ /* 0x000fe20008011627 */
[----:B------:R-:W-:Y:S01]  /*2100*/  LOP3.LUT R0, R5, 0x1, RZ, 0xc0, !PT ;  /* 0x0000000105007812 */ /* 0x000fe200078ec0ff */
[----:B------:R-:W-:Y:S01]  /*2110*/  ULDC UR8, c[0x0][0x284] ;  /* 0x0000a10000087ab9 */ /* 0x000fe20000000800 */
[C---:B------:R-:W-:Y:S01]  /*2120*/  LOP3.LUT R5, R18.reuse, 0x3, RZ, 0xc0, !PT ;  /* 0x0000000312057812 */ /* 0x040fe200078ec0ff */
[----:B------:R-:W-:Y:S01]  /*2130*/  ULOP3.LUT UR4, UR4, 0x1, URZ, 0xc0, !UPT ;  /* 0x0000000104047892 */ /* 0x000fe2000f8ec03f */
[----:B------:R-:W-:Y:S01]  /*2140*/  LOP3.LUT R4, R18, 0x60, RZ, 0xc0, !PT ;  /* 0x0000006012047812 */ /* 0x000fe200078ec0ff */
[----:B------:R-:W-:Y:S01]  /*2150*/  IMAD.SHL.U32 R8, R0, 0x40, RZ ;  /* 0x0000004000087824 */ /* 0x000fe200078e00ff */
[----:B------:R-:W-:Y:S01]  /*2160*/  UISETP.GT.U32.AND UP1, UPT, UR39, 0x3, UPT ;  /* 0x000000032700788c */ /* 0x000fe2000bf24070 */
[----:B------:R-:W-:Y:S01]  /*2170*/  SHF.R.S32.HI R21, RZ, 0x1f, R89 ;  /* 0x0000001fff157819 */ /* 0x000fe20000011459 */
[----:B------:R-:W-:Y:S01]  /*2180*/  UISETP.NE.U32.AND UP0, UPT, UR4, 0x1, UPT ;  /* 0x000000010400788c */ /* 0x000fe2000bf05070 */
[----:B------:R-:W-:Y:S01]  /*2190*/  SHF.R.U32.HI R4, RZ, 0x1, R4 ;  /* 0x00000001ff047819 */ /* 0x000fe20000011604 */
[----:B------:R-:W-:Y:S01]  /*21a0*/  ULDC.64 UR6, c[0x0][0x5d0] ;  /* 0x0001740000067ab9 */ /* 0x000fe20000000a00 */
[----:B------:R-:W-:-:S02]  /*21b0*/  UISETP.LT.U32.AND UP1, UPT, UR40, 0x4, UP1 ;  /* 0x000000042800788c */ /* 0x000fc40008f21070 */
[--C-:B------:R-:W-:Y:S01]  /*21c0*/  IADD3 R7, RZ, -R4, -R3.reuse ;  /* 0x80000004ff077210 */ /* 0x100fe20007ffe803 */
[----:B------:R-:W-:Y:S01]  /*21d0*/  UISETP.GT.U32.AND UP0, UPT, UR40, 0x3, !UP0 ;  /* 0x000000032800788c */ /* 0x000fe2000c704070 */
[----:B------:R-:W-:Y:S01]  /*21e0*/  LOP3.LUT R3, R8, 0x40, R3, 0xe2, !PT ;  /* 0x0000004008037812 */ /* 0x000fe200078ee203 */
[----:B------:R-:W-:Y:S01]  /*21f0*/  IMAD R8, R21, UR6, RZ ;  /* 0x0000000615087c24 */ /* 0x000fe2000f8e02ff */
[----:B---3--:R-:W-:Y:S01]  /*2200*/  ISETP.GE.AND P0, PT, R11, R6, PT ;  /* 0x000000060b00720c */ /* 0x008fe20003f06270 */
[----:B------:R-:W-:Y:S01]  /*2210*/  IMAD R10, R5, -0x2, R6 ;  /* 0xfffffffe050a7824 */ /* 0x000fe200078e0206 */
[----:B------:R-:W-:Y:S01]  /*2220*/  USEL UR5, URZ, 0x1, !UP1 ;  /* 0x000000013f057887 */ /* 0x000fe2000c800000 */
[----:B------:R-:W-:Y:S01]  /*2230*/  IMAD.SHL.U32 R5, R96, 0x100, RZ ;  /* 0x0000010060057824 */ /* 0x000fe200078e00ff */
[----:B------:R-:W-:Y:S01]  /*2240*/  USEL UR4, URZ, 0x1, !UP0 ;  /* 0x000000013f047887 */ /* 0x000fe2000c000000 */
[----:B------:R-:W-:Y:S01]  /*2250*/  IMAD.SHL.U32 R6, R18, 0x2, RZ ;  /* 0x0000000212067824 */ /* 0x000fe200078e00ff */
[----:B------:R-:W-:Y:S01]  /*2260*/  ULOP3.LUT UR39, UR39, 0x3, URZ, 0xc0, !UPT ;  /* 0x0000000327277892 */ /* 0x000fe2000f8ec03f */
[----:B------:R-:W-:Y:S01]  /*2270*/  IMAD R0, R0, -0x40, R7 ;  /* 0xffffffc000007824 */ /* 0x000fe200078e0207 */
[----:B------:R-:W-:Y:S01]  /*2280*/  ISETP.GE.OR P0, PT, R5, UR8, P0 ;  /* 0x0000000805007c0c */ /* 0x000fe20008706670 */
[----:B------:R-:W-:Y:S01]  /*2290*/  IMAD.WIDE R96, R96, 0x100, RZ ;  /* 0x0000010060607825 */ /* 0x000fe200078e02ff */
[----:B------:R-:W-:Y:S01]  /*22a0*/  LOP3.LUT R6, R11, 0x6, R6, 0xf8, !PT ;  /* 0x000000060b067812 */ /* 0x000fe200078ef806 */
[----:B------:R-:W-:-:S02]  /*22b0*/  ULOP3.LUT UR38, UR4, UR38, UR5, 0x96, !UPT ;  /* 0x0000002604267292 */ /* 0x000fc4000f8e9605 */
[----:B------:R-:W-:Y:S01]  /*22c0*/  IMAD R13, R89, UR7, R8 ;  /* 0x00000007590d7c24 */ /* 0x000fe2000f8e0208 */
[----:B------:R-:W-:Y:S02]  /*22d0*/  SHF.R.S32.HI R7, RZ, 0x1f, R6 ;  /* 0x0000001fff077819 */ /* 0x000fe40000011406 */
[----:B------:R-:W-:Y:S01]  /*22e0*/  LOP3.LUT R113, R96, R3, R4, 0xfe, !PT ;  /* 0x0000000360717212 */ /* 0x000fe200078efe04 */
[----:B------:R-:W-:Y:S01]  /*22f0*/  IMAD.IADD R4, R10, 0x1, -R11 ;  /* 0x000000010a047824 */ /* 0x000fe200078e0a0b */
[----:B------:R-:W-:Y:S01]  /*2300*/  IADD3 R3, -R5, UR8, R0 ;  /* 0x0000000805037c10 */ /* 0x000fe2000fffe100 */
[----:B------:R-:W-:-:S04]  /*2310*/  IMAD.WIDE.U32 R8, R89, UR6, R6 ;  /* 0x0000000659087c25 */ /* 0x000fc8000f8e0006 */
[----:B------:R-:W-:Y:S02]  /*2320*/  IMAD.IADD R9, R9, 0x1, R13 ;  /* 0x0000000109097824 */ /* 0x000fe400078e020d */
[----:B------:R-:W-:Y:S01]  /*2330*/  IMAD.MOV.U32 R0, RZ, RZ, -0x1 ;  /* 0xffffffffff007424 */ /* 0x000fe200078e00ff */
[----:B------:R-:W-:Y:S06]  /*2340*/  @P0 BRA `(.L_x_32) ;  /* 0x0000004c00780947 */ /* 0x000fec0003800000 */
[----:B------:R-:W0:Y:S01]  /*2350*/  LDC.64 R12, c[0x0][0x5c8] ;  /* 0x00017200ff0c7b82 */ /* 0x000e220000000a00 */
[----:B-----5:R-:W-:Y:S01]  /*2360*/  FSETP.NEU.AND P1, PT, R90, RZ, PT ;  /* 0x000000ff5a00720b */ /* 0x020fe20003f2d000 */
[----:B------:R-:W-:Y:S01]  /*2370*/  BSSY B0, `(.L_x_32) ;  /* 0x00004db000007945 */ /* 0x000fe20003800000 */
[----:B------:R-:W-:-:S04]  /*2380*/  ISETP.GT.AND P6, PT, R4, RZ, PT ;  /* 0x000000ff0400720c */ /* 0x000fc80003fc4270 */
[----:B------:R-:W-:Y:S01]  /*2390*/  ISETP.GT.AND P0, PT, R3, RZ, P6 ;  /* 0x000000ff0300720c */ /* 0x000fe20003704270 */
[-C--:B0-----:R-:W-:Y:S02]  /*23a0*/  IMAD R10, R97, R12.reuse, RZ ;  /* 0x0000000c610a7224 */ /* 0x081fe400078e02ff */
[----:B------:R-:W-:-:S04]  /*23b0*/  IMAD.WIDE.U32 R104, R113, R12, R8 ;  /* 0x0000000c71687225 */ /* 0x000fc800078e0008 */
[----:B------:R-:W-:-:S04]  /*23c0*/  IMAD R5, R113, R13, R10 ;  /* 0x0000000d71057224 */ /* 0x000fc800078e020a */
[----:B------:R-:W-:Y:S01]  /*23d0*/  IMAD.IADD R95, R105, 0x1, R5 ;  /* 0x00000001695f7824 */ /* 0x000fe200078e0205 */
[----:B------:R-:W-:Y:S06]  /*23e0*/  @!P1 BRA `(.L_x_33) ;  /* 0x0000003400749947 */ /* 0x000fec0003800000 */
[----:B------:R-:W0:Y:S01]  /*23f0*/  LDC.64 R14, c[0x0][0x5b8] ;  /* 0x00016e00ff0e7b82 */ /* 0x000e220000000a00 */
[----:B------:R-:W-:-:S07]  /*2400*/  ULDC.64 UR4, c[0x0][0x5c0] ;  /* 0x0001700000047ab9 */ /* 0x000fce0000000a00 */
[----:B------:R-:W1:Y:S08]  /*2410*/  LDC.64 R98, c[0x0][0x5b0] ;  /* 0x00016c00ff627b82 */ /* 0x000e700000000a00 */
[----:B------:R-:W3:Y:S01]  /*2420*/  LDC.64 R10, c[0x0][0x5a8] ;  /* 0x00016a00ff0a7b82 */ /* 0x000ee20000000a00 */
[-C--:B0-----:R-:W-:Y:S02]  /*2430*/  IMAD R8, R21, R14.reuse, RZ ;  /* 0x0000000e15087224 */ /* 0x081fe400078e02ff */
[----:B------:R-:W-:-:S04]  /*2440*/  IMAD.WIDE.U32 R20, R89, R14, R6 ;  /* 0x0000000e59147225 */ /* 0x000fc800078e0006 */
[----:B--2---:R-:W-:Y:S02]  /*2450*/  IMAD R91, R89, R15, R8 ;  /* 0x0000000f595b7224 */ /* 0x004fe400078e0208 */
[-C--:B-1----:R-:W-:Y:S02]  /*2460*/  IMAD R8, R97, R98.reuse, RZ ;  /* 0x0000006261087224 */ /* 0x082fe400078e02ff */
[----:B------:R-:W-:Y:S02]  /*2470*/  IMAD.IADD R93, R21, 0x1, R91 ;  /* 0x00000001155d7824 */ /* 0x000fe400078e025b */
[----:B------:R-:W-:Y:S02]  /*2480*/  IMAD.MOV.U32 R92, RZ, RZ, R20 ;  /* 0x000000ffff5c7224 */ /* 0x000fe400078e0014 */
[C---:B------:R-:W-:Y:S02]  /*2490*/  IMAD R109, R113.reuse, R99, R8 ;  /* 0x00000063716d7224 */ /* 0x040fe400078e0208 */
[----:B------:R-:W-:-:S04]  /*24a0*/  IMAD.WIDE.U32 R8, R113, R98, R92 ;  /* 0x0000006271087225 */ /* 0x000fc800078e005c */
[----:B------:R-:W-:Y:S01]  /*24b0*/  IMAD.IADD R5, R9, 0x1, R109 ;  /* 0x0000000109057824 */ /* 0x000fe200078e026d */
[----:B---3--:R-:W-:-:S04]  /*24c0*/  LEA R100, P1, R8, R10, 0x1 ;  /* 0x0000000a08647211 */ /* 0x008fc800078208ff */
[----:B------:R-:W-:-:S05]  /*24d0*/  LEA.HI.X R101, R8, R11, R5, 0x1, P1 ;  /* 0x0000000b08657211 */ /* 0x000fca00008f0c05 */
[----:B------:R-:W2:Y:S01]  /*24e0*/  @P0 LDG.E.LTC128B.U16 R5, desc[UR36][R100.64] ;  /* 0x0000002464050981 */ /* 0x000ea2000c1e1520 */
[----:B------:R-:W-:Y:S01]  /*24f0*/  LEA R94, P1, R104, UR4, 0x1 ;  /* 0x00000004685e7c11 */ /* 0x000fe2000f8208ff */
[----:B------:R-:W-:Y:S01]  /*2500*/  IMAD.WIDE.U32 R8, R113, R98, R6 ;  /* 0x0000006271087225 */ /* 0x000fe200078e0006 */
[----:B------:R-:W-:Y:S01]  /*2510*/  ISETP.GT.AND P4, PT, R4, 0x1, PT ;  /* 0x000000010400780c */ /* 0x000fe20003f84270 */
[----:B------:R-:W-:Y:S01]  /*2520*/  BSSY B1, `(.L_x_34) ;  /* 0x0000012000017945 */ /* 0x000fe20003800000 */
[----:B------:R-:W-:Y:S01]  /*2530*/  LEA.HI.X R95, R104, UR5, R95, 0x1, P1 ;  /* 0x00000005685f7c11 */ /* 0x000fe200088f0c5f */
[----:B------:R-:W-:Y:S01]  /*2540*/  IMAD.IADD R9, R109, 0x1, R9 ;  /* 0x000000016d097824 */ /* 0x000fe200078e0209 */
[----:B------:R-:W-:Y:S02]  /*2550*/  ISETP.GT.AND P1, PT, R3, RZ, P4 ;  /* 0x000000ff0300720c */ /* 0x000fe40002724270 */
[----:B------:R-:W-:Y:S01]  /*2560*/  P2R R107, PR, RZ, 0x10 ;  /* 0x00000010ff6b7803 */ /* 0x000fe20000000000 */
[----:B------:R-:W-:-:S04]  /*2570*/  IMAD.WIDE.U32 R102, R89, R14, R8 ;  /* 0x0000000e59667225 */ /* 0x000fc800078e0008 */
[----:B------:R-:W-:Y:S01]  /*2580*/  IMAD.IADD R9, R91, 0x1, R103 ;  /* 0x000000015b097824 */ /* 0x000fe200078e0267 */
[----:B------:R-:W-:Y:S02]  /*2590*/  LEA R8, P2, R102, R10, 0x1 ;  /* 0x0000000a66087211 */ /* 0x000fe400078408ff */
[----:B------:R-:W-:Y:S02]  /*25a0*/  SHF.L.U64.HI R103, R98, 0x3, R99 ;  /* 0x0000000362677819 */ /* 0x000fe40000010263 */
[----:B------:R-:W-:Y:S01]  /*25b0*/  LEA.HI.X R9, R102, R11, R9, 0x1, P2 ;  /* 0x0000000b66097211 */ /* 0x000fe200010f0c09 */
[----:B------:R-:W-:Y:S02]  /*25c0*/  IMAD.SHL.U32 R102, R98, 0x8, RZ ;  /* 0x0000000862667824 */ /* 0x000fe400078e00ff */
[----:B--2---:R-:W-:-:S05]  /*25d0*/  HADD2.F32 R15, -RZ, R5.H0_H0 ;  /* 0x20000005ff0f7230 */ /* 0x004fca0000004100 */
[----:B------:R-:W-:-:S04]  /*25e0*/  FMUL R15, R15, R90 ;  /* 0x0000005a0f0f7220 */ /* 0x000fc80000400000 */
[----:B------:R-:W-:-:S05]  /*25f0*/  FFMA R15, R56, R88, R15 ;  /* 0x00000058380f7223 */ /* 0x000fca000000000f */
[----:B------:R-:W-:-:S05]  /*2600*/  F2FP.F16.F32.PACK_AB R15, RZ, R15 ;  /* 0x0000000fff0f723e */ /* 0x000fca00000000ff */
[----:B------:R0:W-:Y:S01]  /*2610*/  @P0 STG.E.U16 desc[UR36][R94.64], R15 ;  /* 0x0000000f5e000986 */ /* 0x0001e2000c101524 */
[----:B------:R-:W-:Y:S05]  /*2620*/  @!P1 BRA `(.L_x_35) ;  /* 0x0000000000049947 */ /* 0x000fea0003800000 */
[----:B------:R1:W5:Y:S02]  /*2630*/  LDG.E.LTC128B.U16 R5, desc[UR36][R8.64+0x2] ;  /* 0x0000022408057981 */ /* 0x000364000c1e1520 */
.L_x_35:
[----:B------:R-:W-:Y:S05]  /*2640*/  BSYNC B1 ;  /* 0x0000000000017941 */ /* 0x000fea0003800000 */
.L_x_34:
[----:B0----5:R-:W-:Y:S01]  /*2650*/  HADD2.F32 R15, -RZ, R5.H0_H0 ;  /* 0x20000005ff0f7230 */ /* 0x021fe20000004100 */
[----:B------:R-:W-:Y:S01]  /*2660*/  ISETP.GT.AND P0, PT, R3, 0x8, P6 ;  /* 0x000000080300780c */ /* 0x000fe20003704270 */
[----:B------:R-:W-:-:S04]  /*2670*/  IMAD.WIDE.U32 R104, R113, R98, R102 ;  /* 0x0000006271687225 */ /* 0x000fc800078e0066 */
[----:B------:R-:W-:Y:S01]  /*2680*/  FMUL R56, R15, R90 ;  /* 0x0000005a0f387220 */ /* 0x000fe20000400000 */
[----:B------:R-:W-:Y:S01]  /*2690*/  IMAD.IADD R109, R109, 0x1, R105 ;  /* 0x000000016d6d7824 */ /* 0x000fe200078e0269 */
[----:B------:R-:W-:Y:S02]  /*26a0*/  IADD3 R15, P2, R20, R104, RZ ;  /* 0x00000068140f7210 */ /* 0x000fe40007f5e0ff */
[----:B------:R-:W-:-:S03]  /*26b0*/  FFMA R57, R57, R88, R56 ;  /* 0x0000005839397223 */ /* 0x000fc60000000038 */
[----:B------:R-:W-:Y:S01]  /*26c0*/  IMAD.X R100, R109, 0x1, R93, P2 ;  /* 0x000000016d647824 */ /* 0x000fe200010e065d */
[C---:B------:R-:W-:Y:S02]  /*26d0*/  LEA R56, P2, R15.reuse, R10, 0x1 ;  /* 0x0000000a0f387211 */ /* 0x040fe400078408ff */
[----:B------:R-:W-:Y:S02]  /*26e0*/  F2FP.F16.F32.PACK_AB R101, RZ, R57 ;  /* 0x00000039ff65723e */ /* 0x000fe400000000ff */
[----:B------:R-:W-:Y:S02]  /*26f0*/  LEA.HI.X R57, R15, R11, R100, 0x1, P2 ;  /* 0x0000000b0f397211 */ /* 0x000fe400010f0c64 */
[----:B------:R-:W-:Y:S01]  /*2700*/  PRMT R15, R5, 0x7610, R15 ;  /* 0x00007610050f7816 */ /* 0x000fe2000000000f */
[----:B------:R0:W-:Y:S05]  /*2710*/  @P1 STG.E.U16 desc[UR36][R94.64+0x2], R101 ;  /* 0x000002655e001986 */ /* 0x0001ea000c101524 */
[----:B------:R2:W3:Y:S01]  /*2720*/  @P0 LDG.E.LTC128B.U16 R15, desc[UR36][R56.64] ;  /* 0x00000024380f0981 */ /* 0x0004e2000c1e1520 */
[----:B------:R-:W-:Y:S01]  /*2730*/  IADD3 R104, P1, R6, R104, RZ ;  /* 0x0000006806687210 */ /* 0x000fe20007f3e0ff */
[----:B------:R-:W-:Y:S01]  /*2740*/  BSSY B1, `(.L_x_36) ;  /* 0x0000012000017945 */ /* 0x000fe20003800000 */
[----:B------:R-:W-:-:S03]  /*2750*/  SHF.L.U64.HI R111, R12, 0x4, R13 ;  /* 0x000000040c6f7819 */ /* 0x000fc6000001020d */
[----:B------:R-:W-:Y:S01]  /*2760*/  IMAD.X R105, R7, 0x1, R109, P1 ;  /* 0x0000000107697824 */ /* 0x000fe200008e066d */
[----:B------:R-:W-:Y:S01]  /*2770*/  ISETP.GT.AND P1, PT, R3, 0x8, P4 ;  /* 0x000000080300780c */ /* 0x000fe20002724270 */
[----:B------:R-:W-:Y:S02]  /*2780*/  IMAD.SHL.U32 R109, R12, 0x10, RZ ;  /* 0x000000100c6d7824 */ /* 0x000fe400078e00ff */
[----:B------:R-:W-:-:S03]  /*2790*/  IMAD.WIDE.U32 R104, R89, R14, R104 ;  /* 0x0000000e59687225 */ /* 0x000fc600078e0068 */
[----:B------:R-:W-:Y:S02]  /*27a0*/  IADD3 R100, P2, R109, R94, RZ ;  /* 0x0000005e6d647210 */ /* 0x000fe40007f5e0ff */
[----:B--2---:R-:W-:-:S03]  /*27b0*/  LEA R56, P3, R104, R10, 0x1 ;  /* 0x0000000a68387211 */ /* 0x004fc600078608ff */
[----:B0-----:R-:W-:Y:S02]  /*27c0*/  IMAD.X R101, R111, 0x1, R95, P2 ;  /* 0x000000016f657824 */ /* 0x001fe400010e065f */
[----:B---3--:R-:W-:-:S05]  /*27d0*/  HADD2.F32 R5, -RZ, R15.H0_H0 ;  /* 0x2000000fff057230 */ /* 0x008fca0000004100 */
[----:B------:R-:W-:-:S04]  /*27e0*/  FMUL R5, R5, R90 ;  /* 0x0000005a05057220 */ /* 0x000fc80000400000 */
[----:B------:R-:W-:Y:S01]  /*27f0*/  FFMA R5, R58, R88, R5 ;  /* 0x000000583a057223 */ /* 0x000fe20000000005 */
[----:B------:R-:W-:-:S04]  /*2800*/  IMAD.IADD R58, R91, 0x1, R105 ;  /* 0x000000015b3a7824 */ /* 0x000fc800078e0269 */
[----:B------:R-:W-:Y:S02]  /*2810*/  F2FP.F16.F32.PACK_AB R5, RZ, R5 ;  /* 0x00000005ff05723e */ /* 0x000fe400000000ff */
[----:B------:R-:W-:-:S03]  /*2820*/  LEA.HI.X R57, R104, R11, R58, 0x1, P3 ;  /* 0x0000000b68397211 */ /* 0x000fc600018f0c3a */
[----:B------:R0:W-:Y:S01]  /*2830*/  @P0 STG.E.U16 desc[UR36][R100.64], R5 ;  /* 0x0000000564000986 */ /* 0x0001e2000c101524 */
[----:B------:R-:W-:Y:S05]  /*2840*/  @!P1 BRA `(.L_x_37) ;  /* 0x0000000000049947 */ /* 0x000fea0003800000 */
[----:B------:R2:W5:Y:S02]  /*2850*/  LDG.E.LTC128B.U16 R15, desc[UR36][R56.64+0x2] ;  /* 0x00000224380f7981 */ /* 0x000564000c1e1520 */
.L_x_37:
[----:B------:R-:W-:Y:S05]  /*2860*/  BSYNC B1 ;  /* 0x0000000000017941 */ /* 0x000fea0003800000 */
.L_x_36:
[----:B0----5:R-:W-:Y:S01]  /*2870*/  HADD2.F32 R5, -RZ, R15.H0_H0 ;  /* 0x2000000fff057230 */ /* 0x021fe20000004100 */
[----:B------:R-:W-:Y:S01]  /*2880*/  ISETP.GT.AND P4, PT, R4, 0x8, PT ;  /* 0x000000080400780c */ /* 0x000fe20003f84270 */
[----:B------:R-:W-:Y:S01]  /*2890*/  BSSY B1, `(.L_x_38) ;  /* 0x000000d000017945 */ /* 0x000fe20003800000 */
[----:B------:R-:W-:Y:S02]  /*28a0*/  PRMT R104, R15, 0x7610, R104 ;  /* 0x000076100f687816 */ /* 0x000fe40000000068 */
[----:B------:R-:W-:Y:S01]  /*28b0*/  FMUL R58, R5, R90 ;  /* 0x0000005a053a7220 */ /* 0x000fe20000400000 */
[----:B------:R-:W-:Y:S02]  /*28c0*/  ISETP.GT.AND P0, PT, R3, RZ, P4 ;  /* 0x000000ff0300720c */ /* 0x000fe40002704270 */
[----:B------:R-:W-:Y:S01]  /*28d0*/  P2R R108, PR, RZ, 0x10 ;  /* 0x00000010ff6c7803 */ /* 0x000fe20000000000 */
[----:B------:R-:W-:Y:S01]  /*28e0*/  FFMA R58, R59, R88, R58 ;  /* 0x000000583b3a7223 */ /* 0x000fe2000000003a */
[----:B------:R-:W-:-:S04]  /*28f0*/  IMAD.MOV.U32 R59, RZ, RZ, R101 ;  /* 0x000000ffff3b7224 */ /* 0x000fc800078e0065 */
[----:B------:R-:W-:-:S04]  /*2900*/  F2FP.F16.F32.PACK_AB R58, RZ, R58 ;  /* 0x0000003aff3a723e */ /* 0x000fc800000000ff */
[----:B------:R-:W-:Y:S01]  /*2910*/  PRMT R5, R58, 0x7610, R5 ;  /* 0x000076103a057816 */ /* 0x000fe20000000005 */
[----:B------:R-:W-:-:S05]  /*2920*/  IMAD.MOV.U32 R58, RZ, RZ, R100 ;  /* 0x000000ffff3a7224 */ /* 0x000fca00078e0064 */
[----:B------:R0:W-:Y:S01]  /*2930*/  @P1 STG.E.U16 desc[UR36][R58.64+0x2], R5 ;  /* 0x000002053a001986 */ /* 0x0001e2000c101524 */
[----:B------:R-:W-:Y:S05]  /*2940*/  @!P0 BRA `(.L_x_39) ;  /* 0x0000000000048947 */ /* 0x000fea0003800000 */
[----:B------:R3:W5:Y:S02]  /*2950*/  LDG.E.LTC128B.U16 R104, desc[UR36][R8.64+0x10] ;  /* 0x0000102408687981 */ /* 0x000764000c1e1520 */
.L_x_39:
[----:B------:R-:W-:Y:S05]  /*2960*/  BSYNC B1 ;  /* 0x0000000000017941 */ /* 0x000fea0003800000 */
.L_x_38:
[----:B-----5:R-:W-:Y:S01]  /*2970*/  HADD2.F32 R15, -RZ, R104.H0_H0 ;  /* 0x20000068ff0f7230 */ /* 0x020fe20000004100 */
[----:B------:R-:W-:Y:S01]  /*2980*/  ISETP.GT.AND P3, PT, R4, 0x9, PT ;  /* 0x000000090400780c */ /* 0x000fe20003f64270 */
[C---:B0-----:R-:W-:Y:S01]  /*2990*/  IMAD.SHL.U32 R5, R12.reuse, 0x100, RZ ;  /* 0x000001000c057824 */ /* 0x041fe200078e00ff */
[----:B------:R-:W-:Y:S02]  /*29a0*/  BSSY B1, `(.L_x_40) ;  /* 0x000000c000017945 */ /* 0x000fe40003800000 */
[----:B------:R-:W-:Y:S01]  /*29b0*/  FMUL R105, R15, R90 ;  /* 0x0000005a0f697220 */ /* 0x000fe20000400000 */
[----:B------:R-:W-:Y:S02]  /*29c0*/  SHF.L.U64.HI R15, R12, 0x8, R13 ;  /* 0x000000080c0f7819 */ /* 0x000fe4000001020d */
[----:B------:R-:W-:Y:S01]  /*29d0*/  IADD3 R12, P1, P2, R5, R94, R109 ;  /* 0x0000005e050c7210 */ /* 0x000fe20007a3e06d */
[----:B------:R-:W-:Y:S01]  /*29e0*/  FFMA R105, R60, R88, R105 ;  /* 0x000000583c697223 */ /* 0x000fe20000000069 */
[----:B------:R-:W-:-:S02]  /*29f0*/  P2R R109, PR, RZ, 0x8 ;  /* 0x00000008ff6d7803 */ /* 0x000fc40000000000 */
[----:B------:R-:W-:Y:S02]  /*2a00*/  IADD3.X R13, R15, R95, R111, P1, P2 ;  /* 0x0000005f0f0d7210 */ /* 0x000fe40000fe446f */
[----:B------:R-:W-:Y:S02]  /*2a10*/  F2FP.F16.F32.PACK_AB R105, RZ, R105 ;  /* 0x00000069ff69723e */ /* 0x000fe400000000ff */
[----:B------:R-:W-:-:S03]  /*2a20*/  ISETP.GT.AND P1, PT, R3, RZ, P3 ;  /* 0x000000ff0300720c */ /* 0x000fc60001f24270 */
[----:B------:R0:W-:Y:S10]  /*2a30*/  @P0 STG.E.U16 desc[UR36][R94.64+0x10], R105 ;  /* 0x000010695e000986 */ /* 0x0001f4000c101524 */
[----:B------:R-:W-:Y:S05]  /*2a40*/  @!P1 BRA `(.L_x_41) ;  /* 0x0000000000049947 */ /* 0x000fea0003800000 */
[----:B------:R4:W5:Y:S02]  /*2a50*/  LDG.E.LTC128B.U16 R104, desc[UR36][R8.64+0x12] ;  /* 0x0000122408687981 */ /* 0x000964000c1e1520 */
.L_x_41:
[----:B------:R-:W-:Y:S05]  /*2a60*/  BSYNC B1 ;  /* 0x0000000000017941 */ /* 0x000fea0003800000 */
.L_x_40:
[----:B0----5:R-:W-:Y:S01]  /*2a70*/  HADD2.F32 R105, -RZ, R104.H0_H0 ;  /* 0x20000068ff697230 */ /* 0x021fe20000004100 */
[----:B------:R-:W-:Y:S01]  /*2a80*/  ISETP.GT.AND P0, PT, R3, 0x8, P4 ;  /* 0x000000080300780c */ /* 0x000fe20002704270 */
[----:B------:R-:W-:Y:S03]  /*2a90*/  BSSY B1, `(.L_x_42) ;  /* 0x000000a000017945 */ /* 0x000fe60003800000 */
[----:B------:R-:W-:-:S04]  /*2aa0*/  FMUL R60, R105, R90 ;  /* 0x0000005a693c7220 */ /* 0x000fc80000400000 */
[----:B------:R-:W-:Y:S01]  /*2ab0*/  FFMA R60, R61, R88, R60 ;  /* 0x000000583d3c7223 */ /* 0x000fe2000000003c */
[----:B------:R-:W-:-:S04]  /*2ac0*/  @P1 IMAD.MOV.U32 R61, RZ, RZ, R95 ;  /* 0x000000ffff3d1224 */ /* 0x000fc800078e005f */
[----:B------:R-:W-:-:S04]  /*2ad0*/  F2FP.F16.F32.PACK_AB R60, RZ, R60 ;  /* 0x0000003cff3c723e */ /* 0x000fc800000000ff */
[----:B------:R-:W-:Y:S01]  /*2ae0*/  PRMT R105, R60, 0x7610, R105 ;  /* 0x000076103c697816 */ /* 0x000fe20000000069 */
[----:B------:R-:W-:-:S05]  /*2af0*/  @P1 IMAD.MOV.U32 R60, RZ, RZ, R94 ;  /* 0x000000ffff3c1224 */ /* 0x000fca00078e005e */
[----:B------:R0:W-:Y:S01]  /*2b00*/  @P1 STG.E.U16 desc[UR36][R60.64+0x12], R105 ;  /* 0x000012693c001986 */ /* 0x0001e2000c101524 */
[----:B------:R-:W-:Y:S05]  /*2b10*/  @!P0 BRA `(.L_x_43) ;  /* 0x0000000000048947 */ /* 0x000fea0003800000 */
[----:B------:R0:W5:Y:S02]  /*2b20*/  LDG.E.LTC128B.U16 R104, desc[UR36][R56.64+0x10] ;  /* 0x0000102438687981 */ /* 0x000164000c1e1520 */
.L_x_43:
[----:B------:R-:W-:Y:S05]  /*2b30*/  BSYNC B1 ;  /* 0x0000000000017941 */ /* 0x000fea0003800000 */
.L_x_42:
[----:B0----5:R-:W-:Y:S01]  /*2b40*/  HADD2.F32 R61, -RZ, R104.H0_H0 ;  /* 0x20000068ff3d7230 */ /* 0x021fe20000004100 */
[----:B------:R-:W-:Y:S01]  /*2b50*/  ISETP.GT.AND P1, PT, R3, 0x8, P3 ;  /* 0x000000080300780c */ /* 0x000fe20001f24270 */
[----:B------:R-:W-:Y:S03]  /*2b60*/  BSSY B1, `(.L_x_44) ;  /* 0x0000007000017945 */ /* 0x000fe60003800000 */
[----:B------:R-:W-:-:S04]  /*2b70*/  FMUL R61, R61, R90 ;  /* 0x0000005a3d3d7220 */ /* 0x000fc80000400000 */
[----:B------:R-:W-:-:S05]  /*2b80*/  FFMA R61, R62, R88, R61 ;  /* 0x000000583e3d7223 */ /* 0x000fca000000003d */
[----:B------:R-:W-:-:S05]  /*2b90*/  F2FP.F16.F32.PACK_AB R61, RZ, R61 ;  /* 0x0000003dff3d723e */ /* 0x000fca00000000ff */
[----:B------:R0:W-:Y:S01]  /*2ba0*/  @P0 STG.E.U16 desc[UR36][R58.64+0x10], R61 ;  /* 0x0000103d3a000986 */ /* 0x0001e2000c101524 */
[----:B------:R-:W-:Y:S05]  /*2bb0*/  @!P1 BRA `(.L_x_45) ;  /* 0x0000000000049947 */ /* 0x000fea0003800000 */
[----:B------:R0:W5:Y:S02]  /*2bc0*/  LDG.E.LTC128B.U16 R104, desc[UR36][R56.64+0x12] ;  /* 0x0000122438687981 */ /* 0x000164000c1e1520 */
.L_x_45:
[----:B------:R-:W-:Y:S05]  /*2bd0*/  BSYNC B1 ;  /* 0x0000000000017941 */ /* 0x000fea0003800000 */
.L_x_44:
[----:B0----5:R-:W-:Y:S01]  /*2be0*/  HADD2.F32 R61, -RZ, R104.H0_H0 ;  /* 0x20000068ff3d7230 */ /* 0x021fe20000004100 */
[----:B------:R-:W-:Y:S01]  /*2bf0*/  IADD3 R113, P0, R113, 0x80, RZ ;  /* 0x0000008071717810 */ /* 0x000fe20007f1e0ff */
[----:B------:R-:W-:Y:S01]  /*2c00*/  BSSY B1, `(.L_x_46) ;  /* 0x000000b000017945 */ /* 0x000fe20003800000 */
[----:B------:R-:W-:Y:S02]  /*2c10*/  ISETP.GT.AND P2, PT, R4, 0x10, PT ;  /* 0x000000100400780c */ /* 0x000fe40003f44270 */
[----:B------:R-:W-:Y:S01]  /*2c20*/  FMUL R60, R61, R90 ;  /* 0x0000005a3d3c7220 */ /* 0x000fe20000400000 */
[----:B------:R-:W-:Y:S01]  /*2c30*/  IMAD.X R97, RZ, RZ, R97, P0 ;  /* 0x000000ffff617224 */ /* 0x000fe200000e0661 */
[----:B------:R-:W-:Y:S02]  /*2c40*/  ISETP.GT.AND P0, PT, R3, RZ, P2 ;  /* 0x000000ff0300720c */ /* 0x000fe40001704270 */
[----:B------:R-:W-:Y:S01]  /*2c50*/  FFMA R60, R63, R88, R60 ;  /* 0x000000583f3c7223 */ /* 0x000fe2000000003c */
[----:B------:R-:W-:-:S04]  /*2c60*/  P2R R105, PR, RZ, 0x4 ;  /* 0x00000004ff697803 */ /* 0x000fc80000000000 */
[----:B------:R-:W-:-:S05]  /*2c70*/  F2FP.F16.F32.PACK_AB R60, RZ, R60 ;  /* 0x0000003cff3c723e */ /* 0x000fca00000000ff */
[----:B------:R0:W-:Y:S01]  /*2c80*/  @P1 STG.E.U16 desc[UR36][R58.64+0x12], R60 ;  /* 0x0000123c3a001986 */ /* 0x0001e2000c101524 */
[----:B------:R-:W-:Y:S05]  /*2c90*/  @!P0 BRA `(.L_x_47) ;  /* 0x0000000000048947 */ /* 0x000fea0003800000 */
[----:B------:R0:W5:Y:S02]  /*2ca0*/  LDG.E.LTC128B.U16 R104, desc[UR36][R8.64+0x20] ;  /* 0x0000202408687981 */ /* 0x000164000c1e1520 */
.L_x_47:
[----:B------:R-:W-:Y:S05]  /*2cb0*/  BSYNC B1 ;  /* 0x0000000000017941 */ /* 0x000fea0003800000 */
.L_x_46:
[----:B-----5:R-:W-:Y:S01]  /*2cc0*/  HADD2.F32 R21, -RZ, R104.H0_H0 ;  /* 0x20000068ff157230 */ /* 0x020fe20000004100 */
[----:B------:R-:W-:Y:S01]  /*2cd0*/  ISETP.GT.AND P1, PT, R4, 0x11, PT ;  /* 0x000000110400780c */ /* 0x000fe20003f24270 */
[-C--:B0-----:R-:W-:Y:S01]  /*2ce0*/  IMAD R60, R97, R98.reuse, RZ ;  /* 0x00000062613c7224 */ /* 0x081fe200078e02ff */
[----:B------:R-:W-:Y:S01]  /*2cf0*/  BSSY B1, `(.L_x_48) ;  /* 0x0000021000017945 */ /* 0x000fe20003800000 */
[----:B------:R-:W-:-:S04]  /*2d00*/  IMAD.WIDE.U32 R62, R113, R98, R6 ;  /* 0x00000062713e7225 */ /* 0x000fc800078e0006 */
[----:B------:R-:W-:Y:S01]  /*2d10*/  FMUL R21, R21, R90 ;  /* 0x0000005a15157220 */ /* 0x000fe20000400000 */
[----:B------:R-:W-:-:S03]  /*2d20*/  IMAD R111, R113, R99, R60 ;  /* 0x00000063716f7224 */ /* 0x000fc600078e023c */
[----:B------:R-:W-:Y:S01]  /*2d30*/  FFMA R21, R64, R88, R21 ;  /* 0x0000005840157223 */ /* 0x000fe20000000015 */
[----:B------:R-:W-:-:S04]  /*2d40*/  IMAD.WIDE.U32 R60, R113, R98, R92 ;  /* 0x00000062713c7225 */ /* 0x000fc800078e005c */
[----:B------:R-:W-:Y:S01]  /*2d50*/  F2FP.F16.F32.PACK_AB R21, RZ, R21 ;  /* 0x00000015ff15723e */ /* 0x000fe200000000ff */
[----:B------:R-:W-:Y:S02]  /*2d60*/  IMAD.IADD R63, R111, 0x1, R63 ;  /* 0x000000016f3f7824 */ /* 0x000fe400078e023f */
[----:B------:R-:W-:Y:S01]  /*2d70*/  IMAD.WIDE.U32 R98, R113, R98, R102 ;  /* 0x0000006271627225 */ /* 0x000fe200078e0066 */
[----:B------:R-:W-:-:S03]  /*2d80*/  PRMT R97, R21, 0x7610, R97 ;  /* 0x0000761015617816 */ /* 0x000fc60000000061 */
[----:B------:R-:W-:Y:S02]  /*2d90*/  IMAD.IADD R21, R61, 0x1, R111 ;  /* 0x000000013d157824 */ /* 0x000fe400078e026f */
[----:B------:R0:W-:Y:S01]  /*2da0*/  @P0 STG.E.U16 desc[UR36][R94.64+0x20], R97 ;  /* 0x000020615e000986 */ /* 0x0001e2000c101524 */
[----:B------:R-:W-:Y:S02]  /*2db0*/  IMAD.IADD R111, R111, 0x1, R99 ;  /* 0x000000016f6f7824 */ /* 0x000fe400078e0263 */
[----:B0-----:R-:W-:Y:S01]  /*2dc0*/  IMAD.WIDE.U32 R96, R89, R14, R62 ;  /* 0x0000000e59607225 */ /* 0x001fe200078e003e */
[----:B------:R-:W-:-:S04]  /*2dd0*/  LEA R62, P0, R60, R10, 0x1 ;  /* 0x0000000a3c3e7211 */ /* 0x000fc800078008ff */
[----:B------:R-:W-:Y:S01]  /*2de0*/  LEA.HI.X R63, R60, R11, R21, 0x1, P0 ;  /* 0x0000000b3c3f7211 */ /* 0x000fe200000f0c15 */
[----:B------:R-:W-:Y:S01]  /*2df0*/  IMAD.IADD R21, R91, 0x1, R97 ;  /* 0x000000015b157824 */ /* 0x000fe200078e0261 */
[----:B------:R-:W-:-:S04]  /*2e00*/  LEA R60, P0, R96, R10, 0x1 ;  /* 0x0000000a603c7211 */ /* 0x000fc800078008ff */
[----:B------:R-:W-:Y:S02]  /*2e10*/  LEA.HI.X R61, R96, R11, R21, 0x1, P0 ;  /* 0x0000000b603d7211 */ /* 0x000fe400000f0c15 */
[----:B------:R-:W-:-:S05]  /*2e20*/  IADD3 R64, P0, R20, R98, RZ ;  /* 0x0000006214407210 */ /* 0x000fca0007f1e0ff */
[----:B------:R-:W-:Y:S01]  /*2e30*/  IMAD.X R92, R111, 0x1, R93, P0 ;  /* 0x000000016f5c7824 */ /* 0x000fe200000e065d */
[----:B------:R-:W-:-:S05]  /*2e40*/  IADD3 R20, P0, R6, R98, RZ ;  /* 0x0000006206147210 */ /* 0x000fca0007f1e0ff */
[----:B------:R-:W-:Y:S01]  /*2e50*/  IMAD.X R21, R7, 0x1, R111, P0 ;  /* 0x0000000107157824 */ /* 0x000fe200000e066f */
[----:B------:R-:W-:Y:S01]  /*2e60*/  LEA R6, P0, R64, R10, 0x1 ;  /* 0x0000000a40067211 */ /* 0x000fe200078008ff */
[----:B------:R-:W-:-:S03]  /*2e70*/  IMAD.WIDE.U32 R20, R89, R14, R20 ;  /* 0x0000000e59147225 */ /* 0x000fc600078e0014 */
[----:B------:R-:W-:Y:S02]  /*2e80*/  LEA.HI.X R7, R64, R11, R92, 0x1, P0 ;  /* 0x0000000b40077211 */ /* 0x000fe400000f0c5c */
[----:B------:R-:W-:Y:S01]  /*2e90*/  P2R R89, PR, RZ, 0x2 ;  /* 0x00000002ff597803 */ /* 0x000fe20000000000 */
[----:B------:R-:W-:Y:S01]  /*2ea0*/  IMAD.IADD R91, R91, 0x1, R21 ;  /* 0x000000015b5b7824 */ /* 0x000fe200078e0215 */
[----:B------:R-:W-:-:S04]  /*2eb0*/  LEA R10, P0, R20, R10, 0x1 ;  /* 0x0000000a140a7211 */ /* 0x000fc800078008ff */
[----:B------:R-:W-:Y:S02]  /*2ec0*/  LEA.HI.X R11, R20, R11, R91, 0x1, P0 ;  /* 0x0000000b140b7211 */ /* 0x000fe400000f0c5b */
[----:B------:R-:W-:-:S13]  /*2ed0*/  ISETP.GT.AND P0, PT, R3, RZ, P1 ;  /* 0x000000ff0300720c */ /* 0x000fda0000f04270 */
[----:B------:R-:W-:Y:S05]  /*2ee0*/  @!P0 BRA `(.L_x_49) ;  /* 0x0000000000048947 */ /* 0x000fea0003800000 */
[----:B------:R0:W5:Y:S02]  /*2ef0*/  LDG.E.LTC128B.U16 R104, desc[UR36][R8.64+0x22] ;  /* 0x0000222408687981 */ /* 0x000164000c1e1520 */
.L_x_49:
[----:B------:R-:W-:Y:S05]  /*2f00*/  BSYNC B1 ;  /* 0x0000000000017941 */ /* 0x000fea0003800000 */
.L_x_48:
[----:B-----5:R-:W-:Y:S01]  /*2f10*/  HADD2.F32 R21, -RZ, R104.H0_H0 ;  /* 0x20000068ff157230 */ /* 0x020fe20000004100 */
[----:B------:R-:W-:Y:S01]  /*2f20*/  BSSY B1, `(.L_x_50) ;  /* 0x000000a000017945 */ /* 0x000fe20003800000 */
[----:B------:R-:W-:-:S03]  /*2f30*/  @P0 IMAD.MOV.U32 R20, RZ, RZ, R94 ;  /* 0x000000ffff140224 */ /* 0x000fc600078e005e */
[----:B------:R-:W-:Y:S01]  /*2f40*/  FMUL R14, R21, R90 ;  /* 0x0000005a150e7220 */ /* 0x000fe20000400000 */
[----:B------:R-:W-:-:S03]  /*2f50*/  @P0 IMAD.MOV.U32 R21, RZ, RZ, R95 ;  /* 0x000000ffff150224 */ /* 0x000fc600078e005f */
[----:B------:R-:W-:-:S05]  /*2f60*/  FFMA R14, R65, R88, R14 ;  /* 0x00000058410e7223 */ /* 0x000fca000000000e */
[----:B------:R-:W-:-:S05]  /*2f70*/  F2FP.F16.F32.PACK_AB R14, RZ, R14 ;  /* 0x0000000eff0e723e */ /* 0x000fca00000000ff */
[----:B------:R0:W-:Y:S01]  /*2f80*/  @P0 STG.E.U16 desc[UR36][R20.64+0x22], R14 ;  /* 0x0000220e14000986 */ /* 0x0001e2000c101524 */
[----:B------:R-:W-:-:S13]  /*2f90*/  ISETP.GT.AND P0, PT, R3, 0x8, P2 ;  /* 0x000000080300780c */ /* 0x000fda0001704270 */
[----:B0-----:R-:W-:Y:S05]  /*2fa0*/  @!P0 BRA `(.L_x_51) ;  /* 0x0000000000048947 */ /* 0x001fea0003800000 */
[----:B------:R0:W5:Y:S02]  /*2fb0*/  LDG.E.LTC128B.U16 R104, desc[UR36][R56.64+0x20] ;  /* 0x0000202438687981 */ /* 0x000164000c1e1520 */
.L_x_51:
[----:B------:R-:W-:Y:S05]  /*2fc0*/  BSYNC B1 ;  /* 0x0000000000017941 */ /* 0x000fea0003800000 */
.L_x_50:
[----:B-----5:R-:W-:Y:S01]  /*2fd0*/  HADD2.F32 R21, -RZ, R104.H0_H0 ;  /* 0x20000068ff157230 */ /* 0x020fe20000004100 */
[----:B------:R-:W-:Y:S04]  /*2fe0*/  BSSY B1, `(.L_x_52) ;  /* 0x0000008000017945 */ /* 0x000fe80003800000 */
[----:B------:R-:W-:-:S04]  /*2ff0*/  FMUL R21, R21, R90 ;  /* 0x0000005a15157220 */ /* 0x000fc80000400000 */
[----:B------:R-:W-:-:S05]  /*3000*/  FFMA R21, R66, R88, R21 ;  /* 0x0000005842157223 */ /* 0x000fca0000000015 */
[----:B------:R-:W-:-:S05]  /*3010*/  F2FP.F16.F32.PACK_AB R21, RZ, R21 ;  /* 0x00000015ff15723e */ /* 0x000fca00000000ff */
[----:B------:R0:W-:Y:S01]  /*3020*/  @P0 STG.E.U16 desc[UR36][R58.64+0x20], R21 ;  /* 0x000020153a000986 */ /* 0x0001e2000c101524 */
[----:B------:R-:W-:-:S13]  /*3030*/  ISETP.GT.AND P0, PT, R3, 0x8, P1 ;  /* 0x000000080300780c */ /* 0x000fda0000f04270 */
[----:B0-----:R-:W-:Y:S05]  /*3040*/  @!P0 BRA `(.L_x_53) ;  /* 0x0000000000048947 */ /* 0x001fea0003800000 */
[----:B------:R0:W5:Y:S02]  /*3050*/  LDG.E.LTC128B.U16 R104, desc[UR36][R56.64+0x22] ;  /* 0x0000222438687981 */ /* 0x000164000c1e1520 */
.L_x_53:
[----:B------:R-:W-:Y:S05]  /*3060*/  BSYNC B1 ;  /* 0x0000000000017941 */ /* 0x000fea0003800000 */
.L_x_52:
[----:B-----5:R-:W-:Y:S01]  /*3070*/  HADD2.F32 R21, -RZ, R104.H0_H0 ;  /* 0x20000068ff157230 */ /* 0x020fe20000004100 */
[----:B------:R-:W-:Y:S01]  /*3080*/  ISETP.GT.AND P2, PT, R4, 0x18, PT ;  /* 0x000000180400780c */ /* 0x000fe20003f44270 */
[----:B------:R-:W-:Y:S03]  /*3090*/  BSSY B1, `(.L_x_54) ;  /* 0x0000009000017945 */ /* 0x000fe60003800000 */
[----:B------:R-:W-:Y:S01]  /*30a0*/  FMUL R14, R21, R90 ;  /* 0x0000005a150e7220 */ /* 0x000fe20000400000 */
[----:B------:R-:W-:-:S03]  /*30b0*/  P2R R91, PR, RZ, 0x4 ;  /* 0x00000004ff5b7803 */ /* 0x000fc60000000000 */
[----:B------:R-:W-:-:S05]  /*30c0*/  FFMA R14, R67, R88, R14 ;  /* 0x00000058430e7223 */ /* 0x000fca000000000e */
[----:B------:R-:W-:-:S05]  /*30d0*/  F2FP.F16.F32.PACK_AB R14, RZ, R14 ;  /* 0x0000000eff0e723e */ /* 0x000fca00000000ff */
[----:B------:R0:W-:Y:S01]  /*30e0*/  @P0 STG.E.U16 desc[UR36][R58.64+0x22], R14 ;  /* 0x0000220e3a000986 */ /* 0x0001e2000c101524 */
[----:B------:R-:W-:-:S13]  /*30f0*/  ISETP.GT.AND P0, PT, R3, RZ, P2 ;  /* 0x000000ff0300720c */ /* 0x000fda0001704270 */
[----:B0-----:R-:W-:Y:S05]  /*3100*/  @!P0 BRA `(.L_x_55) ;  /* 0x0000000000048947 */ /* 0x001fea0003800000 */
[----:B------:R0:W5:Y:S02]  /*3110*/  LDG.E.LTC128B.U16 R104, desc[UR36][R8.64+0x30] ;  /* 0x0000302408687981 */ /* 0x000164000c1e1520 */
.L_x_55:
[----:B------:R-:W-:Y:S05]  /*3120*/  BSYNC B1 ;  /* 0x0000000000017941 */ /* 0x000fea0003800000 */
.L_x_54:
[----:B-----5:R-:W-:Y:S01]  /*3130*/  HADD2.F32 R21, -RZ, R104.H0_H0 ;  /* 0x20000068ff157230 */ /* 0x020fe20000004100 */
[----:B------:R-:W-:Y:S01]  /*3140*/  ISETP.GT.AND P1, PT, R4, 0x19, PT ;  /* 0x000000190400780c */ /* 0x000fe20003f24270 */
[----:B------:R-:W-:Y:S01]  /*3150*/  @P0 IMAD.MOV.U32 R20, RZ, RZ, R94 ;  /* 0x000000ffff140224 */ /* 0x000fe200078e005e */
[----:B------:R-:W-:Y:S02]  /*3160*/  BSSY B1, `(.L_x_56) ;  /* 0x000000b000017945 */ /* 0x000fe40003800000 */
[----:B------:R-:W-:-:S04]  /*3170*/  FMUL R21, R21, R90 ;  /* 0x0000005a15157220 */ /* 0x000fc80000400000 */
[----:B------:R-:W-:Y:S01]  /*3180*/  FFMA R21, R68, R88, R21 ;  /* 0x0000005844157223 */ /* 0x000fe20000000015 */
[----:B------:R-:W-:-:S04]  /*3190*/  P2R R68, PR, RZ, 0x2 ;  /* 0x00000002ff447803 */ /* 0x000fc80000000000 */
[----:B------:R-:W-:-:S04]  /*31a0*/  F2FP.F16.F32.PACK_AB R21, RZ, R21 ;  /* 0x00000015ff15723e */ /* 0x000fc800000000ff */
[----:B------:R-:W-:Y:S01]  /*31b0*/  PRMT R14, R21, 0x7610, R14 ;  /* 0x00007610150e7816 */ /* 0x000fe2000000000e */
[----:B------:R-:W-:-:S05]  /*31c0*/  @P0 IMAD.MOV.U32 R21, RZ, RZ, R95 ;  /* 0x000000ffff150224 */ /* 0x000fca00078e005f */
[----:B------:R0:W-:Y:S01]  /*31d0*/  @P0 STG.E.U16 desc[UR36][R20.64+0x30], R14 ;  /* 0x0000300e14000986 */ /* 0x0001e2000c101524 */
[----:B------:R-:W-:-:S13]  /*31e0*/  ISETP.GT.AND P0, PT, R3, RZ, P1 ;  /* 0x000000ff0300720c */ /* 0x000fda0000f04270 */
[----:B0-----:R-:W-:Y:S05]  /*31f0*/  @!P0 BRA `(.L_x_57) ;  /* 0x0000000000048947 */ /* 0x001fea0003800000 */
[----:B------:R0:W5:Y:S02]  /*3200*/  LDG.E.LTC128B.U16 R104, desc[UR36][R8.64+0x32] ;  /* 0x0000322408687981 */ /* 0x000164000c1e1520 */
.L_x_57:
[----:B------:R-:W-:Y:S05]  /*3210*/  BSYNC B1 ;  /* 0x0000000000017941 */ /* 0x000fea0003800000 */
.L_x_56:
        /* <DEDUP_REMOVED lines=11> */
.L_x_59:
[----:B------:R-:W-:Y:S05]  /*32d0*/  BSYNC B1 ;  /* 0x0000000000017941 */ /* 0x000fea0003800000 */
.L_x_58:
        /* <DEDUP_REMOVED lines=9> */
.L_x_61:
[----:B------:R-:W-:Y:S05]  /*3370*/  BSYNC B1 ;  /* 0x0000000000017941 */ /* 0x000fea0003800000 */
.L_x_60:
        /* <DEDUP_REMOVED lines=11> */
.L_x_63:
[----:B------:R-:W-:Y:S05]  /*3430*/  BSYNC B1 ;  /* 0x0000000000017941 */ /* 0x000fea0003800000 */
.L_x_62:
[----:B-----5:R-:W-:Y:S01]  /*3440*/  HADD2.F32 R21, -RZ, R104.H0_H0 ;  /* 0x20000068ff157230 */ /* 0x020fe20000004100 */
[----:B------:R-:W-:Y:S01]  /*3450*/  ISETP.GT.AND P1, PT, R4, 0x21, PT ;  /* 0x000000210400780c */ /* 0x000fe20003f24270 */
[----:B------:R-:W-:Y:S01]  /*3460*/  @P0 IMAD.MOV.U32 R20, RZ, RZ, R94 ;  /* 0x000000ffff140224 */ /* 0x000fe200078e005e */
[----:B------:R-:W-:Y:S02]  /*3470*/  BSSY B1, `(.L_x_64) ;  /* 0x000000b000017945 */ /* 0x000fe40003800000 */
[----:B------:R-:W-:Y:S01]  /*3480*/  FMUL R21, R21, R90 ;  /* 0x0000005a15157220 */ /* 0x000fe20000400000 */
[----:B------:R-:W-:-:S03]  /*3490*/  P2R R70, PR, RZ, 0x2 ;  /* 0x00000002ff467803 */ /* 0x000fc60000000000 */
[----:B------:R-:W-:-:S05]  /*34a0*/  FFMA R21, R72, R88, R21 ;  /* 0x0000005848157223 */ /* 0x000fca0000000015 */
[----:B------:R-:W-:-:S04]  /*34b0*/  F2FP.F16.F32.PACK_AB R21, RZ, R21 ;  /* 0x00000015ff15723e */ /* 0x000fc800000000ff */
[----:B------:R-:W-:Y:S01]  /*34c0*/  PRMT R14, R21, 0x7610, R14 ;  /* 0x00007610150e7816 */ /* 0x000fe2000000000e */
[----:B------:R-:W-:-:S05]  /*34d0*/  @P0 IMAD.MOV.U32 R21, RZ, RZ, R95 ;  /* 0x000000ffff150224 */ /* 0x000fca00078e005f */
[----:B------:R0:W-:Y:S01]  /*34e0*/  @P0 STG.E.U16 desc[UR36][R20.64+0x40], R14 ;  /* 0x0000400e14000986 */ /* 0x0001e2000c101524 */
[----:B------:R-:W-:-:S13]  /*34f0*/  ISETP.GT.AND P0, PT, R3, RZ, P1 ;  /* 0x000000ff0300720c */ /* 0x000fda0000f04270 */
[----:B0-----:R-:W-:Y:S05]  /*3500*/  @!P0 BRA `(.L_x_65) ;  /* 0x0000000000048947 */ /* 0x001fea0003800000 */
[----:B------:R0:W5:Y:S02]  /*3510*/  LDG.E.LTC128B.U16 R104, desc[UR36][R8.64+0x42] ;  /* 0x0000422408687981 */ /* 0x000164000c1e1520 */
.L_x_65:
[----:B------:R-:W-:Y:S05]  /*3520*/  BSYNC B1 ;  /* 0x0000000000017941 */ /* 0x000fea0003800000 */
.L_x_64:
        /* <DEDUP_REMOVED lines=11> */
.L_x_67:
[----:B------:R-:W-:Y:S05]  /*35e0*/  BSYNC B1 ;  /* 0x0000000000017941 */ /* 0x000fea0003800000 */
.L_x_66:
        /* <DEDUP_REMOVED lines=9> */
.L_x_69:
[----:B------:R-:W-:Y:S05]  /*3680*/  BSYNC B1 ;  /* 0x0000000000017941 */ /* 0x000fea0003800000 */
.L_x_68:
        /* <DEDUP_REMOVED lines=11> */
.L_x_71:
[----:B------:R-:W-:Y:S05]  /*3740*/  BSYNC B1 ;  /* 0x0000000000017941 */ /* 0x000fea0003800000 */
.L_x_70:
[----:B-----5:R-:W-:Y:S01]  /*3750*/  HADD2.F32 R21, -RZ, R104.H0_H0 ;  /* 0x20000068ff157230 */ /* 0x020fe20000004100 */
[----:B------:R-:W-:Y:S01]  /*3760*/  ISETP.GT.AND P5, PT, R4, 0x29, PT ;  /* 0x000000290400780c */ /* 0x000fe20003fa4270 */
[----:B------:R-:W-:Y:S01]  /*3770*/  @P0 IMAD.MOV.U32 R20, RZ, RZ, R94 ;  /* 0x000000ffff140224 */ /* 0x000fe200078e005e */
[----:B------:R-:W-:Y:S02]  /*3780*/  BSSY B1, `(.L_x_72) ;  /* 0x000000b000017945 */ /* 0x000fe40003800000 */
[----:B------:R-:W-:-:S04]  /*3790*/  FMUL R21, R21, R90 ;  /* 0x0000005a15157220 */ /* 0x000fc80000400000 */
[----:B------:R-:W-:-:S05]  /*37a0*/  FFMA R21, R76, R88, R21 ;  /* 0x000000584c157223 */ /* 0x000fca0000000015 */
[----:B------:R-:W-:-:S04]  /*37b0*/  F2FP.F16.F32.PACK_AB R21, RZ, R21 ;  /* 0x00000015ff15723e */ /* 0x000fc800000000ff */
[----:B------:R-:W-:Y:S01]  /*37c0*/  PRMT R14, R21, 0x7610, R14 ;  /* 0x00007610150e7816 */ /* 0x000fe2000000000e */
[----:B------:R-:W-:-:S05]  /*37d0*/  @P0 IMAD.MOV.U32 R21, RZ, RZ, R95 ;  /* 0x000000ffff150224 */ /* 0x000fca00078e005f */
[----:B------:R1:W-:Y:S01]  /*37e0*/  @P0 STG.E.U16 desc[UR36][R20.64+0x50], R14 ;  /* 0x0000500e14000986 */ /* 0x0003e2000c101524 */
[----:B------:R-:W-:Y:S02]  /*37f0*/  ISETP.GT.AND P0, PT, R3, RZ, P5 ;  /* 0x000000ff0300720c */ /* 0x000fe40002f04270 */
[----:B-1----:R-:W-:-:S11]  /*3800*/  P2R R14, PR, RZ, 0x20 ;  /* 0x00000020ff0e7803 */ /* 0x002fd60000000000 */
[----:B------:R-:W-:Y:S05]  /*3810*/  @!P0 BRA `(.L_x_73) ;  /* 0x0000000000048947 */ /* 0x000fea0003800000 */
[----:B------:R1:W5:Y:S02]  /*3820*/  LDG.E.LTC128B.U16 R104, desc[UR36][R8.64+0x52] ;  /* 0x0000522408687981 */ /* 0x000364000c1e1520 */
.L_x_73:
[----:B------:R-:W-:Y:S05]  /*3830*/  BSYNC B1 ;  /* 0x0000000000017941 */ /* 0x000fea0003800000 */
.L_x_72:
        /* <DEDUP_REMOVED lines=11> */
.L_x_75:
[----:B------:R-:W-:Y:S05]  /*38f0*/  BSYNC B1 ;  /* 0x0000000000017941 */ /* 0x000fea0003800000 */
.L_x_74:
        /* <DEDUP_REMOVED lines=9> */
.L_x_77:
[----:B------:R-:W-:Y:S05]  /*3990*/  BSYNC B1 ;  /* 0x0000000000017941 */ /* 0x000fea0003800000 */
.L_x_76:
[----:B-----5:R-:W-:Y:S01]  /*39a0*/  HADD2.F32 R21, -RZ, R104.H0_H0 ;  /* 0x20000068ff157230 */ /* 0x020fe20000004100 */
[----:B------:R-:W-:Y:S01]  /*39b0*/  ISETP.GT.AND P3, PT, R4, 0x30, PT ;  /* 0x000000300400780c */ /* 0x000fe20003f64270 */
[----:B------:R-:W-:Y:S03]  /*39c0*/  BSSY B1, `(.L_x_78) ;  /* 0x0000008000017945 */ /* 0x000fe60003800000 */
[----:B------:R-:W-:-:S04]  /*39d0*/  FMUL R14, R21, R90 ;  /* 0x0000005a150e7220 */ /* 0x000fc80000400000 */
[----:B------:R-:W-:-:S05]  /*39e0*/  FFMA R14, R79, R88, R14 ;  /* 0x000000584f0e7223 */ /* 0x000fca000000000e */
[----:B------:R-:W-:-:S05]  /*39f0*/  F2FP.F16.F32.PACK_AB R14, RZ, R14 ;  /* 0x0000000eff0e723e */ /* 0x000fca00000000ff */
[----:B------:R0:W-:Y:S01]  /*3a00*/  @P0 STG.E.U16 desc[UR36][R58.64+0x52], R14 ;  /* 0x0000520e3a000986 */ /* 0x0001e2000c101524 */
[----:B------:R-:W-:-:S13]  /*3a10*/  ISETP.GT.AND P0, PT, R3, RZ, P3 ;  /* 0x000000ff0300720c */ /* 0x000fda0001f04270 */
[----:B0-----:R-:W-:Y:S05]  /*3a20*/  @!P0 BRA `(.L_x_79) ;  /* 0x0000000000048947 */ /* 0x001fea0003800000 */
[----:B------:R0:W5:Y:S02]  /*3a30*/  LDG.E.LTC128B.U16 R104, desc[UR36][R8.64+0x60] ;  /* 0x0000602408687981 */ /* 0x000164000c1e1520 */
.L_x_79:
[----:B------:R-:W-:Y:S05]  /*3a40*/  BSYNC B1 ;  /* 0x0000000000017941 */ /* 0x000fea0003800000 */
.L_x_78:
        /* <DEDUP_REMOVED lines=13> */
.L_x_81:
[----:B------:R-:W-:Y:S05]  /*3b20*/  BSYNC B1 ;  /* 0x0000000000017941 */ /* 0x000fea0003800000 */
.L_x_80:
        /* <DEDUP_REMOVED lines=11> */
.L_x_83:
[----:B------:R-:W-:Y:S05]  /*3be0*/  BSYNC B1 ;  /* 0x0000000000017941 */ /* 0x000fea0003800000 */
.L_x_82:
        /* <DEDUP_REMOVED lines=9> */
.L_x_85:
[----:B------:R-:W-:Y:S05]  /*3c80*/  BSYNC B1 ;  /* 0x0000000000017941 */ /* 0x000fea0003800000 */
.L_x_84:
        /* <DEDUP_REMOVED lines=10> */
.L_x_87:
[----:B------:R-:W-:Y:S05]  /*3d30*/  BSYNC B1 ;  /* 0x0000000000017941 */ /* 0x000fea0003800000 */
.L_x_86:
[----:B-----5:R-:W-:Y:S01]  /*3d40*/  HADD2.F32 R21, -RZ, R104.H0_H0 ;  /* 0x20000068ff157230 */ /* 0x020fe20000004100 */
[----:B------:R-:W-:Y:S01]  /*3d50*/  BSSY B1, `(.L_x_88) ;  /* 0x0000011000017945 */ /* 0x000fe20003800000 */
[----:B------:R-:W-:Y:S02]  /*3d60*/  @P0 IMAD.MOV.U32 R66, RZ, RZ, R94 ;  /* 0x000000ffff420224 */ /* 0x000fe400078e005e */
[----:B------:R-:W-:Y:S02]  /*3d70*/  @P0 IMAD.MOV.U32 R67, RZ, RZ, R95 ;  /* 0x000000ffff430224 */ /* 0x000fe400078e005f */
[----:B------:R-:W-:-:S04]  /*3d80*/  FMUL R21, R21, R90 ;  /* 0x0000005a15157220 */ /* 0x000fc80000400000 */
[----:B------:R-:W-:-:S05]  /*3d90*/  FFMA R21, R84, R88, R21 ;  /* 0x0000005854157223 */ /* 0x000fca0000000015 */
[----:B------:R-:W-:-:S05]  /*3da0*/  F2FP.F16.F32.PACK_AB R21, RZ, R21 ;  /* 0x00000015ff15723e */ /* 0x000fca00000000ff */
[----:B------:R1:W-:Y:S01]  /*3db0*/  @P0 STG.E.U16 desc[UR36][R66.64+0x70], R21 ;  /* 0x0000701542000986 */ /* 0x0003e2000c101524 */
[----:B------:R-:W-:-:S05]  /*3dc0*/  IADD3 R20, P0, R5, R100, RZ ;  /* 0x0000006405147210 */ /* 0x000fca0007f1e0ff */
[----:B-1----:R-:W-:Y:S01]  /*3dd0*/  IMAD.X R21, R15, 0x1, R101, P0 ;  /* 0x000000010f157824 */ /* 0x002fe200000e0665 */
[----:B------:R-:W-:-:S05]  /*3de0*/  IADD3 R64, P0, R5, R100, RZ ;  /* 0x0000006405407210 */ /* 0x000fca0007f1e0ff */
[----:B------:R-:W-:Y:S01]  /*3df0*/  IMAD.X R65, R15, 0x1, R101, P0 ;  /* 0x000000010f417824 */ /* 0x000fe200000e0665 */
[----:B------:R-:W-:-:S05]  /*3e00*/  IADD3 R14, P0, R5, R94, RZ ;  /* 0x0000005e050e7210 */ /* 0x000fca0007f1e0ff */
[----:B------:R-:W-:Y:S01]  /*3e10*/  IMAD.X R15, R15, 0x1, R95, P0 ;  /* 0x000000010f0f7824 */ /* 0x000fe200000e065f */
[----:B------:R-:W-:-:S04]  /*3e20*/  ISETP.GT.AND P0, PT, R4, 0x39, PT ;  /* 0x000000390400780c */ /* 0x000fc80003f04270 */
[----:B------:R-:W-:-:S13]  /*3e30*/  ISETP.GT.AND P4, PT, R3, RZ, P0 ;  /* 0x000000ff0300720c */ /* 0x000fda0000784270 */
[----:B------:R-:W-:Y:S05]  /*3e40*/  @!P4 BRA `(.L_x_89) ;  /* 0x000000000004c947 */ /* 0x000fea0003800000 */
[----:B------:R1:W5:Y:S02]  /*3e50*/  LDG.E.LTC128B.U16 R104, desc[UR36][R8.64+0x72] ;  /* 0x0000722408687981 */ /* 0x000364000c1e1520 */
.L_x_89:
[----:B------:R-:W-:Y:S05]  /*3e60*/  BSYNC B1 ;  /* 0x0000000000017941 */ /* 0x000fea0003800000 */
.L_x_88:
        /* <DEDUP_REMOVED lines=9> */
.L_x_91:
[----:B------:R-:W-:Y:S05]  /*3f00*/  BSYNC B1 ;  /* 0x0000000000017941 */ /* 0x000fea0003800000 */
.L_x_90:
        /* <DEDUP_REMOVED lines=9> */
.L_x_93:
[----:B------:R-:W-:Y:S05]  /*3fa0*/  BSYNC B1 ;  /* 0x0000000000017941 */ /* 0x000fea0003800000 */
.L_x_92:
[----:B-----5:R-:W-:-:S05]  /*3fb0*/  HADD2.F32 R5, -RZ, R104.H0_H0 ;  /* 0x20000068ff057230 */ /* 0x020fca0000004100 */
[----:B------:R-:W-:-:S04]  /*3fc0*/  FMUL R4, R5, R90 ;  /* 0x0000005a05047220 */ /* 0x000fc80000400000 */
[----:B------:R-:W-:-:S05]  /*3fd0*/  FFMA R4, R87, R88, R4 ;  /* 0x0000005857047223 */ /* 0x000fca0000000004 */
[----:B------:R-:W-:-:S05]  /*3fe0*/  F2FP.F16.F32.PACK_AB R4, RZ, R4 ;  /* 0x00000004ff04723e */ /* 0x000fca00000000ff */
[----:B------:R0:W-:Y:S01]  /*3ff0*/  @P4 STG.E.U16 desc[UR36][R58.64+0x72], R4 ;  /* 0x000072043a004986 */ /* 0x0001e2000c101524 */
[----:B------:R-:W-:-:S13]  /*4000*/  ISETP.GT.AND P4, PT, R3, 0x80, P6 ;  /* 0x000000800300780c */ /* 0x000fda0003784270 */
[----:B------:R-:W2:Y:S01]  /*4010*/  @P4 LDG.E.LTC128B.U16 R104, desc[UR36][R62.64] ;  /* 0x000000243e684981 */ /* 0x000ea2000c1e1520 */
[----:B------:R-:W-:Y:S01]  /*4020*/  BSSY B1, `(.L_x_94) ;  /* 0x000000a000017945 */ /* 0x000fe20003800000 */
[----:B--2---:R-:W-:-:S05]  /*4030*/  HADD2.F32 R5, -RZ, R104.H0_H0 ;  /* 0x20000068ff057230 */ /* 0x004fca0000004100 */
[----:B------:R-:W-:-:S04]  /*4040*/  FMUL R5, R5, R90 ;  /* 0x0000005a05057220 */ /* 0x000fc80000400000 */
[----:B------:R-:W-:-:S05]  /*4050*/  FFMA R5, R24, R88, R5 ;  /* 0x0000005818057223 */ /* 0x000fca0000000005 */
[----:B------:R-:W-:-:S05]  /*4060*/  F2FP.F16.F32.PACK_AB R5, RZ, R5 ;  /* 0x00000005ff05723e */ /* 0x000fca00000000ff */
[----:B------:R0:W-:Y:S01]  /*4070*/  @P4 STG.E.U16 desc[UR36][R14.64], R5 ;  /* 0x000000050e004986 */ /* 0x0001e2000c101524 */
[----:B------:R-:W-:-:S04]  /*4080*/  ISETP.NE.AND P4, PT, R107, RZ, PT ;  /* 0x000000ff6b00720c */ /* 0x000fc80003f85270 */
[----:B------:R-:W-:-:S13]  /*4090*/  ISETP.GT.AND P4, PT, R3, 0x80, P4 ;  /* 0x000000800300780c */ /* 0x000fda0002784270 */
[----:B0-----:R-:W-:Y:S05]  /*40a0*/  @!P4 BRA `(.L_x_95) ;  /* 0x000000000004c947 */ /* 0x001fea0003800000 */
[----:B------:R0:W5:Y:S02]  /*40b0*/  LDG.E.LTC128B.U16 R104, desc[UR36][R60.64+0x2] ;  /* 0x000002243c687981 */ /* 0x000164000c1e1520 */
.L_x_95:
[----:B------:R-:W-:Y:S05]  /*40c0*/  BSYNC B1 ;  /* 0x0000000000017941 */ /* 0x000fea0003800000 */
.L_x_94:
[----:B-----5:R-:W-:Y:S01]  /*40d0*/  HADD2.F32 R5, -RZ, R104.H0_H0 ;  /* 0x20000068ff057230 */ /* 0x020fe20000004100 */
[----:B------:R-:W-:Y:S01]  /*40e0*/  ISETP.GT.AND P6, PT, R3, 0x88, P6 ;  /* 0x000000880300780c */ /* 0x000fe200037c4270 */
[----:B------:R-:W-:Y:S03]  /*40f0*/  BSSY B1, `(.L_x_96) ;  /* 0x000000a000017945 */ /* 0x000fe60003800000 */
[----:B------:R-:W-:Y:S01]  /*4100*/  FMUL R4, R5, R90 ;  /* 0x0000005a05047220 */ /* 0x000fe20000400000 */
[----:B------:R-:W-:-:S03]  /*4110*/  @P4 IMAD.MOV.U32 R5, RZ, RZ, R15 ;  /* 0x000000ffff054224 */ /* 0x000fc600078e000f */
[----:B------:R-:W-:-:S05]  /*4120*/  FFMA R4, R25, R88, R4 ;  /* 0x0000005819047223 */ /* 0x000fca0000000004 */
[----:B------:R-:W-:-:S04]  /*4130*/  F2FP.F16.F32.PACK_AB R4, RZ, R4 ;  /* 0x00000004ff04723e */ /* 0x000fc800000000ff */
[----:B-1-34-:R-:W-:Y:S01]  /*4140*/  PRMT R8, R4, 0x7610, R8 ;  /* 0x0000761004087816 */ /* 0x01afe20000000008 */
[----:B------:R-:W-:-:S05]  /*4150*/  @P4 IMAD.MOV.U32 R4, RZ, RZ, R14 ;  /* 0x000000ffff044224 */ /* 0x000fca00078e000e */
[----:B------:R1:W-:Y:S01]  /*4160*/  @P4 STG.E.U16 desc[UR36][R4.64+0x2], R8 ;  /* 0x0000020804004986 */ /* 0x0003e2000c101524 */
[----:B------:R-:W-:Y:S05]  /*4170*/  @!P6 BRA `(.L_x_97) ;  /* 0x000000000004e947 */ /* 0x000fea0003800000 */
[----:B------:R2:W5:Y:S02]  /*4180*/  LDG.E.LTC128B.U16 R104, desc[UR36][R6.64] ;  /* 0x0000002406687981 */ /* 0x000564000c1e1520 */
.L_x_97:
[----:B------:R-:W-:Y:S05]  /*4190*/  BSYNC B1 ;  /* 0x0000000000017941 */ /* 0x000fea0003800000 */
.L_x_96:
[----:B-1---5:R-:W-:Y:S01]  /*41a0*/  HADD2.F32 R5, -RZ, R104.H0_H0 ;  /* 0x20000068ff057230 */ /* 0x022fe20000004100 */
[----:B------:R-:W-:Y:S01]  /*41b0*/  ISETP.NE.AND P4, PT, R107, RZ, PT ;  /* 0x000000ff6b00720c */ /* 0x000fe20003f85270 */
[----:B------:R-:W-:Y:S03]  /*41c0*/  BSSY B1, `(.L_x_98) ;  /* 0x0000008000017945 */ /* 0x000fe60003800000 */
[----:B------:R-:W-:Y:S01]  /*41d0*/  FMUL R5, R5, R90 ;  /* 0x0000005a05057220 */ /* 0x000fe20000400000 */
[----:B------:R-:W-:-:S03]  /*41e0*/  ISETP.GT.AND P4, PT, R3, 0x88, P4 ;  /* 0x000000880300780c */ /* 0x000fc60002784270 */
[----:B------:R-:W-:-:S05]  /*41f0*/  FFMA R5, R26, R88, R5 ;  /* 0x000000581a057223 */ /* 0x000fca0000000005 */
[----:B------:R-:W-:-:S05]  /*4200*/  F2FP.F16.F32.PACK_AB R5, RZ, R5 ;  /* 0x00000005ff05723e */ /* 0x000fca00000000ff */
[----:B------:R1:W-:Y:S01]  /*4210*/  @P6 STG.E.U16 desc[UR36][R20.64], R5 ;  /* 0x0000000514006986 */ /* 0x0003e2000c101524 */
[----:B------:R-:W-:Y:S05]  /*4220*/  @!P4 BRA `(.L_x_99) ;  /* 0x000000000004c947 */ /* 0x000fea0003800000 */
[----:B------:R3:W5:Y:S02]  /*4230*/  LDG.E.LTC128B.U16 R104, desc[UR36][R10.64+0x2] ;  /* 0x000002240a687981 */ /* 0x000764000c1e1520 */
.L_x_99:
[----:B------:R-:W-:Y:S05]  /*4240*/  BSYNC B1 ;  /* 0x0000000000017941 */ /* 0x000fea0003800000 */
.L_x_98:
[----:B-1---5:R-:W-:Y:S01]  /*4250*/  HADD2.F32 R5, -RZ, R104.H0_H0 ;  /* 0x20000068ff057230 */ /* 0x022fe20000004100 */
[----:B------:R-:W-:Y:S01]  /*4260*/  ISETP.NE.AND P6, PT, R108, RZ, PT ;  /* 0x000000ff6c00720c */ /* 0x000fe20003fc5270 */
[----:B------:R-:W-:Y:S03]  /*4270*/  BSSY B1, `(.L_x_100) ;  /* 0x0000008000017945 */ /* 0x000fe60003800000 */
[----:B------:R-:W-:-:S04]  /*4280*/  FMUL R4, R5, R90 ;  /* 0x0000005a05047220 */ /* 0x000fc80000400000 */
[----:B------:R-:W-:-:S05]  /*4290*/  FFMA R4, R27, R88, R4 ;  /* 0x000000581b047223 */ /* 0x000fca0000000004 */
[----:B------:R-:W-:-:S05]  /*42a0*/  F2FP.F16.F32.PACK_AB R4, RZ, R4 ;  /* 0x00000004ff04723e */ /* 0x000fca00000000ff */
[----:B------:R1:W-:Y:S01]  /*42b0*/  @P4 STG.E.U16 desc[UR36][R64.64+0x2], R4 ;  /* 0x0000020440004986 */ /* 0x0003e2000c101524 */
[----:B------:R-:W-:-:S13]  /*42c0*/  ISETP.GT.AND P4, PT, R3, 0x80, P6 ;  /* 0x000000800300780c */ /* 0x000fda0003784270 */
[----:B-1----:R-:W-:Y:S05]  /*42d0*/  @!P4 BRA `(.L_x_101) ;  /* 0x000000000004c947 */ /* 0x002fea0003800000 */
[----:B------:R1:W5:Y:S02]  /*42e0*/  LDG.E.LTC128B.U16 R104, desc[UR36][R60.64+0x10] ;  /* 0x000010243c687981 */ /* 0x000364000c1e1520 */
.L_x_101:
[----:B------:R-:W-:Y:S05]  /*42f0*/  BSYNC B1 ;  /* 0x0000000000017941 */ /* 0x000fea0003800000 */
.L_x_100:
[----:B-----5:R-:W-:Y:S01]  /*4300*/  HADD2.F32 R5, -RZ, R104.H0_H0 ;  /* 0x20000068ff057230 */ /* 0x020fe20000004100 */
[----:B------:R-:W-:Y:S01]  /*4310*/  ISETP.NE.AND P6, PT, R109, RZ, PT ;  /* 0x000000ff6d00720c */ /* 0x000fe20003fc5270 */
[----:B------:R-:W-:Y:S01]  /*4320*/  @P4 IMAD.MOV.U32 R4, RZ, RZ, R14 ;  /* 0x000000ffff044224 */ /* 0x000fe200078e000e */
[----:B------:R-:W-:Y:S02]  /*4330*/  BSSY B1, `(.L_x_102) ;  /* 0x000000a000017945 */ /* 0x000fe40003800000 */
[----:B------:R-:W-:-:S04]  /*4340*/  FMUL R5, R5, R90 ;  /* 0x0000005a05057220 */ /* 0x000fc80000400000 */
[----:B------:R-:W-:-:S05]  /*4350*/  FFMA R5, R28, R88, R5 ;  /* 0x000000581c057223 */ /* 0x000fca0000000005 */
[----:B------:R-:W-:-:S04]  /*4360*/  F2FP.F16.F32.PACK_AB R5, RZ, R5 ;  /* 0x00000005ff05723e */ /* 0x000fc800000000ff */
[----:B--2---:R-:W-:Y:S01]  /*4370*/  PRMT R6, R5, 0x7610, R6 ;  /* 0x0000761005067816 */ /* 0x004fe20000000006 */
[----:B------:R-:W-:-:S05]  /*4380*/  @P4 IMAD.MOV.U32 R5, RZ, RZ, R15 ;  /* 0x000000ffff054224 */ /* 0x000fca00078e000f */
[----:B------:R2:W-:Y:S01]  /*4390*/  @P4 STG.E.U16 desc[UR36][R4.64+0x10], R6 ;  /* 0x0000100604004986 */ /* 0x0005e2000c101524 */
[----:B------:R-:W-:-:S13]  /*43a0*/  ISETP.GT.AND P4, PT, R3, 0x80, P6 ;  /* 0x000000800300780c */ /* 0x000fda0003784270 */
[----:B--2---:R-:W-:Y:S05]  /*43b0*/  @!P4 BRA `(.L_x_103) ;  /* 0x000000000004c947 */ /* 0x004fea0003800000 */
[----:B------:R2:W5:Y:S02]  /*43c0*/  LDG.E.LTC128B.U16 R104, desc[UR36][R60.64+0x12] ;  /* 0x000012243c687981 */ /* 0x000564000c1e1520 */
.L_x_103:
[----:B------:R-:W-:Y:S05]  /*43d0*/  BSYNC B1 ;  /* 0x0000000000017941 */ /* 0x000fea0003800000 */
.L_x_102:
[----:B-----5:R-:W-:Y:S01]  /*43e0*/  HADD2.F32 R5, -RZ, R104.H0_H0 ;  /* 0x20000068ff057230 */ /* 0x020fe20000004100 */
[----:B------:R-:W-:Y:S04]  /*43f0*/  BSSY B1, `(.L_x_104) ;  /* 0x000000c000017945 */ /* 0x000fe80003800000 */
[----:B------:R-:W-:Y:S01]  /*4400*/  FMUL R4, R5, R90 ;  /* 0x0000005a05047220 */ /* 0x000fe20000400000 */
[----:B------:R-:W-:-:S03]  /*4410*/  @P4 IMAD.MOV.U32 R5, RZ, RZ, R15 ;  /* 0x000000ffff054224 */ /* 0x000fc600078e000f */
[----:B------:R-:W-:-:S05]  /*4420*/  FFMA R4, R29, R88, R4 ;  /* 0x000000581d047223 */ /* 0x000fca0000000004 */
[----:B------:R-:W-:-:S04]  /*4430*/  F2FP.F16.F32.PACK_AB R4, RZ, R4 ;  /* 0x00000004ff04723e */ /* 0x000fc800000000ff */
[----:B------:R-:W-:Y:S01]  /*4440*/  PRMT R6, R4, 0x7610, R6 ;  /* 0x0000761004067816 */ /* 0x000fe20000000006 */
[----:B------:R-:W-:-:S05]  /*4450*/  @P4 IMAD.MOV.U32 R4, RZ, RZ, R14 ;  /* 0x000000ffff044224 */ /* 0x000fca00078e000e */
[----:B------:R4:W-:Y:S01]  /*4460*/  @P4 STG.E.U16 desc[UR36][R4.64+0x12], R6 ;  /* 0x0000120604004986 */ /* 0x0009e2000c101524 */
[----:B------:R-:W-:-:S04]  /*4470*/  ISETP.NE.AND P4, PT, R108, RZ, PT ;  /* 0x000000ff6c00720c */ /* 0x000fc80003f85270 */
[----:B------:R-:W-:-:S13]  /*4480*/  ISETP.GT.AND P4, PT, R3, 0x88, P4 ;  /* 0x000000880300780c */ /* 0x000fda0002784270 */
[----:B----4-:R-:W-:Y:S05]  /*4490*/  @!P4 BRA `(.L_x_105) ;  /* 0x000000000004c947 */ /* 0x010fea0003800000 */
[----:B------:R4:W5:Y:S02]  /*44a0*/  LDG.E.LTC128B.U16 R104, desc[UR36][R10.64+0x10] ;  /* 0x000010240a687981 */ /* 0x000964000c1e1520 */
.L_x_105:
[----:B------:R-:W-:Y:S05]  /*44b0*/  BSYNC B1 ;  /* 0x0000000000017941 */ /* 0x000fea0003800000 */
.L_x_104:
        /* <DEDUP_REMOVED lines=9> */
.L_x_107:
[----:B------:R-:W-:Y:S05]  /*4550*/  BSYNC B1 ;  /* 0x0000000000017941 */ /* 0x000fea0003800000 */
.L_x_106:
[----:B-----5:R-:W-:Y:S01]  /*4560*/  HADD2.F32 R5, -RZ, R104.H0_H0 ;  /* 0x20000068ff057230 */ /* 0x020fe20000004100 */
[----:B------:R-:W-:Y:S01]  /*4570*/  ISETP.NE.AND P6, PT, R105, RZ, PT ;  /* 0x000000ff6900720c */ /* 0x000fe20003fc5270 */
[----:B------:R-:W-:Y:S03]  /*4580*/  BSSY B1, `(.L_x_108) ;  /* 0x000000b000017945 */ /* 0x000fe60003800000 */
[----:B------:R-:W-:Y:S01]  /*4590*/  FMUL R4, R5, R90 ;  /* 0x0000005a05047220 */ /* 0x000fe20000400000 */
[----:B------:R-:W-:-:S03]  /*45a0*/  @P4 IMAD.MOV.U32 R5, RZ, RZ, R13 ;  /* 0x000000ffff054224 */ /* 0x000fc600078e000d */
[----:B------:R-:W-:-:S05]  /*45b0*/  FFMA R4, R31, R88, R4 ;  /* 0x000000581f047223 */ /* 0x000fca0000000004 */
[----:B------:R-:W-:-:S04]  /*45c0*/  F2FP.F16.F32.PACK_AB R4, RZ, R4 ;  /* 0x00000004ff04723e */ /* 0x000fc800000000ff */
[----:B------:R-:W-:Y:S01]  /*45d0*/  PRMT R6, R4, 0x7610, R6 ;  /* 0x0000761004067816 */ /* 0x000fe20000000006 */
[----:B------:R-:W-:-:S05]  /*45e0*/  @P4 IMAD.MOV.U32 R4, RZ, RZ, R12 ;  /* 0x000000ffff044224 */ /* 0x000fca00078e000c */
[----:B------:R0:W-:Y:S01]  /*45f0*/  @P4 STG.E.U16 desc[UR36][R4.64+0x12], R6 ;  /* 0x0000120604004986 */ /* 0x0001e2000c101524 */
[----:B------:R-:W-:-:S13]  /*4600*/  ISETP.GT.AND P4, PT, R3, 0x80, P6 ;  /* 0x000000800300780c */ /* 0x000fda0003784270 */
[----:B0-----:R-:W-:Y:S05]  /*4610*/  @!P4 BRA `(.L_x_109) ;  /* 0x000000000004c947 */ /* 0x001fea0003800000 */
[----:B------:R0:W5:Y:S02]  /*4620*/  LDG.E.LTC128B.U16 R104, desc[UR36][R60.64+0x20] ;  /* 0x000020243c687981 */ /* 0x000164000c1e1520 */
.L_x_109:
[----:B------:R-:W-:Y:S05]  /*4630*/  BSYNC B1 ;  /* 0x0000000000017941 */ /* 0x000fea0003800000 */
.L_x_108:
[----:B-----5:R-:W-:Y:S01]  /*4640*/  HADD2.F32 R5, -RZ, R104.H0_H0 ;  /* 0x20000068ff057230 */ /* 0x020fe20000004100 */
[----:B------:R-:W-:Y:S01]  /*4650*/  ISETP.NE.AND P6, PT, R89, RZ, PT ;  /* 0x000000ff5900720c */ /* 0x000fe20003fc5270 */
        /* <DEDUP_REMOVED lines=11> */
.L_x_111:
[----:B------:R-:W-:Y:S05]  /*4710*/  BSYNC B1 ;  /* 0x0000000000017941 */ /* 0x000fea0003800000 */
.L_x_110:
        /* <DEDUP_REMOVED lines=11> */
[----:B0-----:R-:W-:Y:S05]  /*47d0*/  @!P4 BRA `(.L_x_113) ;  /* 0x000000000004c947 */ /* 0x001fea0003800000 */
[----:B------:R0:W5:Y:S02]  /*47e0*/  LDG.E.LTC128B.U16 R104, desc[UR36][R10.64+0x20] ;  /* 0x000020240a687981 */ /* 0x000164000c1e1520 */
.L_x_113:
[----:B------:R-:W-:Y:S05]  /*47f0*/  BSYNC B1 ;  /* 0x0000000000017941 */ /* 0x000fea0003800000 */
.L_x_112:
[----:B-----5:R-:W-:Y:S01]  /*4800*/  HADD2.F32 R5, -RZ, R104.H0_H0 ;  /* 0x20000068ff057230 */ /* 0x020fe20000004100 */
[----:B------:R-:W-:Y:S01]  /*4810*/  BSSY B1, `(.L_x_114) ;  /* 0x000000b000017945 */ /* 0x000fe20003800000 */
[----:B------:R-:W-:-:S03]  /*4820*/  @P4 IMAD.MOV.U32 R4, RZ, RZ, R12 ;  /* 0x000000ffff044224 */ /* 0x000fc600078e000c */
        /* <DEDUP_REMOVED lines=9> */
.L_x_115:
[----:B------:R-:W-:Y:S05]  /*48c0*/  BSYNC B1 ;  /* 0x0000000000017941 */ /* 0x000fea0003800000 */
.L_x_114:
        /* <DEDUP_REMOVED lines=13> */
.L_x_117:
[----:B------:R-:W-:Y:S05]  /*49a0*/  BSYNC B1 ;  /* 0x0000000000017941 */ /* 0x000fea0003800000 */
.L_x_116:
        /* <DEDUP_REMOVED lines=13> */
.L_x_119:
[----:B------:R-:W-:Y:S05]  /*4a80*/  BSYNC B1 ;  /* 0x0000000000017941 */ /* 0x000fea0003800000 */
.L_x_118:
        /* <DEDUP_REMOVED lines=13> */
.L_x_121:
[----:B------:R-:W-:Y:S05]  /*4b60*/  BSYNC B1 ;  /* 0x0000000000017941 */ /* 0x000fea0003800000 */
.L_x_120:
        /* <DEDUP_REMOVED lines=12> */
.L_x_123:
[----:B------:R-:W-:Y:S05]  /*4c30*/  BSYNC B1 ;  /* 0x0000000000017941 */ /* 0x000fea0003800000 */
.L_x_122:
        /* <DEDUP_REMOVED lines=13> */
.L_x_125:
[----:B------:R-:W-:Y:S05]  /*4d10*/  BSYNC B1 ;  /* 0x0000000000017941 */ /* 0x000fea0003800000 */
.L_x_124:
        /* <DEDUP_REMOVED lines=13> */
.L_x_127:
[----:B------:R-:W-:Y:S05]  /*4df0*/  BSYNC B1 ;  /* 0x0000000000017941 */ /* 0x000fea0003800000 */
.L_x_126:
        /* <DEDUP_REMOVED lines=13> */
.L_x_129:
[----:B------:R-:W-:Y:S05]  /*4ed0*/  BSYNC B1 ;  /* 0x0000000000017941 */ /* 0x000fea0003800000 */
.L_x_128:
        /* <DEDUP_REMOVED lines=12> */
.L_x_131:
[----:B------:R-:W-:Y:S05]  /*4fa0*/  BSYNC B1 ;  /* 0x0000000000017941 */ /* 0x000fea0003800000 */
.L_x_130:
        /* <DEDUP_REMOVED lines=13> */
.L_x_133:
[----:B------:R-:W-:Y:S05]  /*5080*/  BSYNC B1 ;  /* 0x0000000000017941 */ /* 0x000fea0003800000 */
.L_x_132:
        /* <DEDUP_REMOVED lines=12> */
.L_x_135:
[----:B------:R-:W-:Y:S05]  /*5150*/  BSYNC B1 ;  /* 0x0000000000017941 */ /* 0x000fea0003800000 */
.L_x_134:
        /* <DEDUP_REMOVED lines=12> */
.L_x_137:
[----:B------:R-:W-:Y:S05]  /*5220*/  BSYNC B1 ;  /* 0x0000000000017941 */ /* 0x000fea0003800000 */
.L_x_136:
[----:B-----5:R-:W-:Y:S01]  /*5230*/  HADD2.F32 R5, -RZ, R104.H0_H0 ;  /* 0x20000068ff057230 */ /* 0x020fe20000004100 */
[----:B------:R-:W-:Y:S01]  /*5240*/  ISETP.GT.AND P5, PT, R3, 0x88, P5 ;  /* 0x000000880300780c */ /* 0x000fe20002fa4270 */
        /* <DEDUP_REMOVED lines=8> */
[----:B------:R-:W-:Y:S05]  /*52d0*/  @!P5 BRA `(.L_x_139) ;  /* 0x000000000004d947 */ /* 0x000fea0003800000 */
[----:B------:R0:W5:Y:S02]  /*52e0*/  LDG.E.LTC128B.U16 R104, desc[UR36][R10.64+0x52] ;  /* 0x000052240a687981 */ /* 0x000164000c1e1520 */
.L_x_139:
[----:B------:R-:W-:Y:S05]  /*52f0*/  BSYNC B1 ;  /* 0x0000000000017941 */ /* 0x000fea0003800000 */
.L_x_138:
[----:B0----5:R-:W-:Y:S01]  /*5300*/  HADD2.F32 R5, -RZ, R104.H0_H0 ;  /* 0x20000068ff057230 */ /* 0x021fe20000004100 */
[----:B------:R-:W-:Y:S01]  /*5310*/  ISETP.GT.AND P4, PT, R3, 0x80, P3 ;  /* 0x000000800300780c */ /* 0x000fe20001f84270 */
        /* <DEDUP_REMOVED lines=8> */
[----:B------:R-:W-:Y:S05]  /*53a0*/  @!P4 BRA `(.L_x_141) ;  /* 0x000000000004c947 */ /* 0x000fea0003800000 */
[----:B------:R0:W5:Y:S02]  /*53b0*/  LDG.E.LTC128B.U16 R104, desc[UR36][R60.64+0x60] ;  /* 0x000060243c687981 */ /* 0x000164000c1e1520 */
.L_x_141:
[----:B------:R-:W-:Y:S05]  /*53c0*/  BSYNC B1 ;  /* 0x0000000000017941 */ /* 0x000fea0003800000 */
.L_x_140:
[----:B0----5:R-:W-:Y:S01]  /*53d0*/  HADD2.F32 R5, -RZ, R104.H0_H0 ;  /* 0x20000068ff057230 */ /* 0x021fe20000004100 */
        /* <DEDUP_REMOVED lines=11> */
.L_x_143:
[----:B------:R-:W-:Y:S05]  /*5490*/  BSYNC B1 ;  /* 0x0000000000017941 */ /* 0x000fea0003800000 */
.L_x_142:
        /* <DEDUP_REMOVED lines=12> */
.L_x_145:
[----:B------:R-:W-:Y:S05]  /*5560*/  BSYNC B1 ;  /* 0x0000000000017941 */ /* 0x000fea0003800000 */
.L_x_144:
        /* <DEDUP_REMOVED lines=12> */
.L_x_147:
[----:B------:R-:W-:Y:S05]  /*5630*/  BSYNC B1 ;  /* 0x0000000000017941 */ /* 0x000fea0003800000 */
.L_x_146:
        /* <DEDUP_REMOVED lines=12> */
.L_x_149:
[----:B------:R-:W-:Y:S05]  /*5700*/  BSYNC B1 ;  /* 0x0000000000017941 */ /* 0x000fea0003800000 */
.L_x_148:
        /* <DEDUP_REMOVED lines=12> */
.L_x_151:
[----:B------:R-:W-:Y:S05]  /*57d0*/  BSYNC B1 ;  /* 0x0000000000017941 */ /* 0x000fea0003800000 */
.L_x_150:
        /* <DEDUP_REMOVED lines=9> */
.L_x_153:
[----:B------:R-:W-:Y:S05]  /*5870*/  BSYNC B1 ;  /* 0x0000000000017941 */ /* 0x000fea0003800000 */
.L_x_152:
[----:B-----5:R-:W-:Y:S01]  /*5880*/  HADD2.F32 R5, -RZ, R104.H0_H0 ;  /* 0x20000068ff057230 */ /* 0x020fe20000004100 */
[----:B------:R-:W-:Y:S01]  /*5890*/  ISETP.GT.AND P0, PT, R3, 0x88, P0 ;  /* 0x000000880300780c */ /* 0x000fe20000704270 */
[----:B0-----:R-:W-:Y:S01]  /*58a0*/  @P1 IMAD.MOV.U32 R4, RZ, RZ, R12 ;  /* 0x000000ffff041224 */ /* 0x001fe200078e000c */
        /* <DEDUP_REMOVED lines=9> */
.L_x_155:
[----:B------:R-:W-:Y:S05]  /*5940*/  BSYNC B1 ;  /* 0x0000000000017941 */ /* 0x000fea0003800000 */
.L_x_154:
[----:B------:R-:W-:Y:S05]  /*5950*/  @!P0 BRA `(.L_x_156) ;  /* 0x0000001400f08947 */ /* 0x000fea0003800000 */
[----:B-----5:R-:W-:-:S05]  /*5960*/  HADD2.F32 R3, -RZ, R104.H0_H0 ;  /* 0x20000068ff037230 */ /* 0x020fca0000004100 */
[----:B0-----:R-:W-:-:S04]  /*5970*/  FMUL R4, R3, R90 ;  /* 0x0000005a03047220 */ /* 0x001fc80000400000 */
[----:B------:R-:W-:-:S05]  /*5980*/  FFMA R4, R55, R88, R4 ;  /* 0x0000005837047223 */ /* 0x000fca0000000004 */
[----:B------:R-:W-:-:S05]  /*5990*/  F2FP.F16.F32.PACK_AB R4, RZ, R4 ;  /* 0x00000004ff04723e */ /* 0x000fca00000000ff */
[----:B------:R0:W-:Y:S01]  /*59a0*/  STG.E.U16 desc[UR36][R12.64+0x72], R4 ;  /* 0x000072040c007986 */ /* 0x0001e2000c101524 */
[----:B------:R-:W-:Y:S05]  /*59b0*/  BRA `(.L_x_156) ;  /* 0x0000001400d87947 */ /* 0x000fea0003800000 */
.L_x_33:
[----:B------:R-:W-:Y:S01]  /*59c0*/  ULDC.64 UR4, c[0x0][0x5c0] ;  /* 0x0001700000047ab9 */ /* 0x000fe20000000a00 */
[----:B------:R-:W-:Y:S01]  /*59d0*/  ISETP.GT.AND P3, PT, R4, 0x1, PT ;  /* 0x000000010400780c */ /* 0x000fe20003f64270 */
[-C--:B------:R-:W-:Y:S01]  /*59e0*/  FMUL R56, R56, R88.reuse ;  /* 0x0000005838387220 */ /* 0x080fe20000400000 */
[----:B------:R-:W-:Y:S01]  /*59f0*/  LEA R14, P1, R104, UR4, 0x1 ;  /* 0x00000004680e7c11 */ /* 0x000fe2000f8208ff */
[-C--:B------:R-:W-:Y:S01]  /*5a00*/  FMUL R57, R57, R88.reuse ;  /* 0x0000005839397220 */ /* 0x080fe20000400000 */
[----:B------:R-:W-:Y:S01]  /*5a10*/  IMAD.SHL.U32 R7, R12, 0x10, RZ ;  /* 0x000000100c077824 */ /* 0x000fe200078e00ff */
[C---:B------:R-:W-:Y:S01]  /*5a20*/  ISETP.GT.AND P2, PT, R3.reuse, 0x8, P6 ;  /* 0x000000080300780c */ /* 0x040fe20003744270 */
[-C--:B------:R-:W-:Y:S01]  /*5a30*/  FMUL R58, R58, R88.reuse ;  /* 0x000000583a3a7220 */ /* 0x080fe20000400000 */
[----:B------:R-:W-:Y:S01]  /*5a40*/  LEA.HI.X R15, R104, UR5, R95, 0x1, P1 ;  /* 0x00000005680f7c11 */ /* 0x000fe200088f0c5f */
[----:B------:R-:W-:Y:S01]  /*5a50*/  IMAD.SHL.U32 R89, R12, 0x100, RZ ;  /* 0x000001000c597824 */ /* 0x000fe200078e00ff */
[----:B------:R-:W-:Y:S01]  /*5a60*/  ISETP.GT.AND P1, PT, R3, RZ, P3 ;  /* 0x000000ff0300720c */ /* 0x000fe20001f24270 */
[----:B------:R-:W-:Y:S01]  /*5a70*/  FMUL R59, R59, R88 ;  /* 0x000000583b3b7220 */ /* 0x000fe20000400000 */
[----:B------:R-:W-:Y:S01]  /*5a80*/  F2FP.F16.F32.PACK_AB R56, RZ, R56 ;  /* 0x00000038ff38723e */ /* 0x000fe200000000ff */
[-C--:B------:R-:W-:Y:S01]  /*5a90*/  FMUL R60, R60, R88.reuse ;  /* 0x000000583c3c7220 */ /* 0x080fe20000400000 */
[----:B------:R-:W-:Y:S01]  /*5aa0*/  F2FP.F16.F32.PACK_AB R57, RZ, R57 ;  /* 0x00000039ff39723e */ /* 0x000fe200000000ff */
[-C--:B------:R-:W-:Y:S01]  /*5ab0*/  FMUL R61, R61, R88.reuse ;  /* 0x000000583d3d7220 */ /* 0x080fe20000400000 */
[----:B------:R-:W-:Y:S01]  /*5ac0*/  SHF.L.U64.HI R5, R12, 0x4, R13 ;  /* 0x000000040c057819 */ /* 0x000fe2000001020d */
[----:B------:R-:W-:Y:S01]  /*5ad0*/  @P0 STG.E.U16 desc[UR36][R14.64], R56 ;  /* 0x000000380e000986 */ /* 0x000fe2000c101524 */
[----:B------:R-:W-:Y:S01]  /*5ae0*/  PRMT R9, R57, 0x7610, R9 ;  /* 0x0000761039097816 */ /* 0x000fe20000000009 */
[----:B------:R-:W-:Y:S01]  /*5af0*/  FMUL R63, R63, R88 ;  /* 0x000000583f3f7220 */ /* 0x000fe20000400000 */
[----:B------:R-:W-:Y:S01]  /*5b00*/  IADD3 R8, P0, R7, R14, RZ ;  /* 0x0000000e07087210 */ /* 0x000fe20007f1e0ff */
[----:B------:R-:W-:Y:S01]  /*5b10*/  FMUL R62, R62, R88 ;  /* 0x000000583e3e7220 */ /* 0x000fe20000400000 */
[----:B------:R-:W-:Y:S01]  /*5b20*/  F2FP.F16.F32.PACK_AB R58, RZ, R58 ;  /* 0x0000003aff3a723e */ /* 0x000fe200000000ff */
[--C-:B------:R-:W-:Y:S01]  /*5b30*/  @P1 IMAD.MOV.U32 R10, RZ, RZ, R14.reuse ;  /* 0x000000ffff0a1224 */ /* 0x100fe200078e000e */
[----:B------:R-:W-:Y:S01]  /*5b40*/  SHF.L.U64.HI R57, R12, 0x8, R13 ;  /* 0x000000080c397819 */ /* 0x000fe2000001020d */
[--C-:B------:R-:W-:Y:S01]  /*5b50*/  @P1 IMAD.MOV.U32 R11, RZ, RZ, R15.reuse ;  /* 0x000000ffff0b1224 */ /* 0x100fe200078e000f */
[----:B------:R-:W-:Y:S01]  /*5b60*/  ISETP.GT.AND P4, PT, R4, 0x8, PT ;  /* 0x000000080400780c */ /* 0x000fe20003f84270 */
[-C--:B------:R-:W-:Y:S01]  /*5b70*/  FMUL R64, R64, R88.reuse ;  /* 0x0000005840407220 */ /* 0x080fe20000400000 */
[----:B------:R-:W-:Y:S01]  /*5b80*/  F2FP.F16.F32.PACK_AB R59, RZ, R59 ;  /* 0x0000003bff3b723e */ /* 0x000fe200000000ff */
[----:B------:R-:W-:Y:S01]  /*5b90*/  FMUL R65, R65, R88 ;  /* 0x0000005841417220 */ /* 0x000fe20000400000 */
[----:B------:R0:W-:Y:S01]  /*5ba0*/  @P1 STG.E.U16 desc[UR36][R10.64+0x2], R9 ;  /* 0x000002090a001986 */ /* 0x0001e2000c101524 */
[----:B------:R-:W-:Y:S01]  /*5bb0*/  F2FP.F16.F32.PACK_AB R60, RZ, R60 ;  /* 0x0000003cff3c723e */ /* 0x000fe200000000ff */
[-C--:B------:R-:W-:Y:S01]  /*5bc0*/  FMUL R66, R66, R88.reuse ;  /* 0x0000005842427220 */ /* 0x080fe20000400000 */
[----:B------:R-:W-:Y:S01]  /*5bd0*/  F2FP.F16.F32.PACK_AB R61, RZ, R61 ;  /* 0x0000003dff3d723e */ /* 0x000fe200000000ff */
[-C--:B------:R-:W-:Y:S01]  /*5be0*/  FMUL R67, R67, R88.reuse ;  /* 0x0000005843437220 */ /* 0x080fe20000400000 */
[----:B------:R-:W-:Y:S01]  /*5bf0*/  F2FP.F16.F32.PACK_AB R63, RZ, R63 ;  /* 0x0000003fff3f723e */ /* 0x000fe200000000ff */
[----:B------:R-:W-:Y:S01]  /*5c00*/  FMUL R68, R68, R88 ;  /* 0x0000005844447220 */ /* 0x000fe20000400000 */
[----:B------:R-:W-:Y:S01]  /*5c10*/  F2FP.F16.F32.PACK_AB R62, RZ, R62 ;  /* 0x0000003eff3e723e */ /* 0x000fe200000000ff */
[----:B------:R-:W-:Y:S01]  /*5c20*/  FMUL R69, R69, R88 ;  /* 0x0000005845457220 */ /* 0x000fe20000400000 */
[----:B------:R-:W-:Y:S01]  /*5c30*/  F2FP.F16.F32.PACK_AB R64, RZ, R64 ;  /* 0x00000040ff40723e */ /* 0x000fe200000000ff */
[-C--:B------:R-:W-:Y:S01]  /*5c40*/  FMUL R70, R70, R88.reuse ;  /* 0x0000005846467220 */ /* 0x080fe20000400000 */
[----:B------:R-:W-:Y:S01]  /*5c50*/  F2FP.F16.F32.PACK_AB R65, RZ, R65 ;  /* 0x00000041ff41723e */ /* 0x000fe200000000ff */
[----:B0-----:R-:W-:Y:S01]  /*5c60*/  IMAD.X R9, R5, 0x1, R15, P0 ;  /* 0x0000000105097824 */ /* 0x001fe200000e060f */
[----:B------:R-:W-:Y:S01]  /*5c70*/  ISETP.GT.AND P0, PT, R3, 0x8, P3 ;  /* 0x000000080300780c */ /* 0x000fe20001f04270 */
[-C--:B------:R-:W-:Y:S01]  /*5c80*/  FMUL R71, R71, R88.reuse ;  /* 0x0000005847477220 */ /* 0x080fe20000400000 */
[----:B------:R-:W-:Y:S01]  /*5c90*/  ISETP.GT.AND P3, PT, R4, 0x9, PT ;  /* 0x000000090400780c */ /* 0x000fe20003f64270 */
[----:B------:R-:W-:Y:S01]  /*5ca0*/  FMUL R72, R72, R88 ;  /* 0x0000005848487220 */ /* 0x000fe20000400000 */
[----:B------:R-:W-:Y:S01]  /*5cb0*/  @P2 STG.E.U16 desc[UR36][R8.64], R58 ;  /* 0x0000003a08002986 */ /* 0x000fe2000c101524 */
[----:B------:R-:W-:Y:S01]  /*5cc0*/  IADD3 R6, P1, P2, R89, R14, R7 ;  /* 0x0000000e59067210 */ /* 0x000fe20007a3e007 */
[----:B------:R-:W-:Y:S01]  /*5cd0*/  FMUL R73, R73, R88 ;  /* 0x0000005849497220 */ /* 0x000fe20000400000 */
[----:B------:R-:W-:Y:S01]  /*5ce0*/  F2FP.F16.F32.PACK_AB R66, RZ, R66 ;  /* 0x00000042ff42723e */ /* 0x000fe200000000ff */
[-C--:B------:R-:W-:Y:S01]  /*5cf0*/  FMUL R74, R74, R88.reuse ;  /* 0x000000584a4a7220 */ /* 0x080fe20000400000 */
[----:B------:R-:W-:Y:S01]  /*5d00*/  IADD3.X R7, R57, R15, R5, P1, P2 ;  /* 0x0000000f39077210 */ /* 0x000fe20000fe4405 */
[-C--:B------:R-:W-:Y:S01]  /*5d10*/  FMUL R75, R75, R88.reuse ;  /* 0x000000584b4b7220 */ /* 0x080fe20000400000 */
[C---:B------:R-:W-:Y:S01]  /*5d20*/  ISETP.GT.AND P1, PT, R3.reuse, RZ, P4 ;  /* 0x000000ff0300720c */ /* 0x040fe20002724270 */
[-C--:B------:R-:W-:Y:S01]  /*5d30*/  FMUL R76, R76, R88.reuse ;  /* 0x000000584c4c7220 */ /* 0x080fe20000400000 */
[----:B------:R-:W-:Y:S01]  /*5d40*/  @P0 STG.E.U16 desc[UR36][R8.64+0x2], R59 ;  /* 0x0000023b08000986 */ /* 0x000fe2000c101524 */
[----:B------:R-:W-:Y:S01]  /*5d50*/  ISETP.GT.AND P0, PT, R3, RZ, P3 ;  /* 0x000000ff0300720c */ /* 0x000fe20001f04270 */
[-C--:B------:R-:W-:Y:S01]  /*5d60*/  FMUL R77, R77, R88.reuse ;  /* 0x000000584d4d7220 */ /* 0x080fe20000400000 */
[----:B------:R-:W-:Y:S01]  /*5d70*/  ISETP.GT.AND P2, PT, R4, 0x11, PT ;  /* 0x000000110400780c */ /* 0x000fe20003f44270 */
[-C--:B------:R-:W-:Y:S01]  /*5d80*/  FMUL R78, R78, R88.reuse ;  /* 0x000000584e4e7220 */ /* 0x080fe20000400000 */
[----:B------:R-:W-:Y:S01]  /*5d90*/  F2FP.F16.F32.PACK_AB R67, RZ, R67 ;  /* 0x00000043ff43723e */ /* 0x000fe200000000ff */
[----:B------:R-:W-:Y:S01]  /*5da0*/  FMUL R79, R79, R88 ;  /* 0x000000584f4f7220 */ /* 0x000fe20000400000 */
[----:B------:R-:W-:Y:S01]  /*5db0*/  F2FP.F16.F32.PACK_AB R68, RZ, R68 ;  /* 0x00000044ff44723e */ /* 0x000fe200000000ff */
[-C--:B------:R-:W-:Y:S01]  /*5dc0*/  FMUL R80, R80, R88.reuse ;  /* 0x0000005850507220 */ /* 0x080fe20000400000 */
[----:B------:R-:W-:Y:S01]  /*5dd0*/  F2FP.F16.F32.PACK_AB R69, RZ, R69 ;  /* 0x00000045ff45723e */ /* 0x000fe200000000ff */
[----:B------:R-:W-:Y:S01]  /*5de0*/  FMUL R81, R81, R88 ;  /* 0x0000005851517220 */ /* 0x000fe20000400000 */
[--C-:B------:R-:W-:Y:S01]  /*5df0*/  @P1 IMAD.MOV.U32 R10, RZ, RZ, R14.reuse ;  /* 0x000000ffff0a1224 */ /* 0x100fe200078e000e */
[----:B------:R-:W-:Y:S01]  /*5e00*/  F2FP.F16.F32.PACK_AB R70, RZ, R70 ;  /* 0x00000046ff46723e */ /* 0x000fe200000000ff */
[--C-:B------:R-:W-:Y:S01]  /*5e10*/  @P1 IMAD.MOV.U32 R11, RZ, RZ, R15.reuse ;  /* 0x000000ffff0b1224 */ /* 0x100fe200078e000f */
[----:B------:R-:W-:Y:S01]  /*5e20*/  F2FP.F16.F32.PACK_AB R71, RZ, R71 ;  /* 0x00000047ff47723e */ /* 0x000fe200000000ff */
[----:B------:R-:W-:Y:S01]  /*5e30*/  FMUL R82, R82, R88 ;  /* 0x0000005852527220 */ /* 0x000fe20000400000 */
[----:B------:R-:W-:Y:S01]  /*5e40*/  F2FP.F16.F32.PACK_AB R72, RZ, R72 ;  /* 0x00000048ff48723e */ /* 0x000fe200000000ff */
[-C--:B------:R-:W-:Y:S01]  /*5e50*/  FMUL R83, R83, R88.reuse ;  /* 0x0000005853537220 */ /* 0x080fe20000400000 */
[----:B------:R0:W-:Y:S01]  /*5e60*/  @P1 STG.E.U16 desc[UR36][R10.64+0x10], R60 ;  /* 0x0000103c0a001986 */ /* 0x0001e2000c101524 */
[----:B------:R-:W-:Y:S01]  /*5e70*/  ISETP.GT.AND P1, PT, R3, 0x8, P4 ;  /* 0x000000080300780c */ /* 0x000fe20002724270 */
[-C--:B------:R-:W-:Y:S01]  /*5e80*/  FMUL R84, R84, R88.reuse ;  /* 0x0000005854547220 */ /* 0x080fe20000400000 */
[----:B------:R-:W-:Y:S01]  /*5e90*/  F2FP.F16.F32.PACK_AB R73, RZ, R73 ;  /* 0x00000049ff49723e */ /* 0x000fe200000000ff */
[----:B------:R-:W-:Y:S01]  /*5ea0*/  FMUL R85, R85, R88 ;  /* 0x0000005855557220 */ /* 0x000fe20000400000 */
[----:B------:R-:W-:Y:S01]  /*5eb0*/  F2FP.F16.F32.PACK_AB R74, RZ, R74 ;  /* 0x0000004aff4a723e */ /* 0x000fe200000000ff */
[-C--:B------:R-:W-:Y:S01]  /*5ec0*/  FMUL R86, R86, R88.reuse ;  /* 0x0000005856567220 */ /* 0x080fe20000400000 */
[----:B------:R-:W-:Y:S01]  /*5ed0*/  F2FP.F16.F32.PACK_AB R75, RZ, R75 ;  /* 0x0000004bff4b723e */ /* 0x000fe200000000ff */
[-C--:B------:R-:W-:Y:S01]  /*5ee0*/  FMUL R87, R87, R88.reuse ;  /* 0x0000005857577220 */ /* 0x080fe20000400000 */
[----:B------:R-:W-:Y:S01]  /*5ef0*/  ISETP.GT.AND P5, PT, R4, 0x28, PT ;  /* 0x000000280400780c */ /* 0x000fe20003fa4270 */
[----:B------:R-:W-:Y:S01]  /*5f00*/  FMUL R24, R24, R88 ;  /* 0x0000005818187220 */ /* 0x000fe20000400000 */
[----:B------:R-:W-:Y:S01]  /*5f10*/  F2FP.F16.F32.PACK_AB R76, RZ, R76 ;  /* 0x0000004cff4c723e */ /* 0x000fe200000000ff */
[--C-:B0-----:R-:W-:Y:S01]  /*5f20*/  @P0 IMAD.MOV.U32 R10, RZ, RZ, R14.reuse ;  /* 0x000000ffff0a0224 */ /* 0x101fe200078e000e */
[----:B------:R-:W-:Y:S01]  /*5f30*/  ISETP.GT.AND P4, PT, R4, 0x29, PT ;  /* 0x000000290400780c */ /* 0x000fe20003f84270 */
        /* <DEDUP_REMOVED lines=8> */
[C---:B------:R-:W-:Y:S01]  /*5fc0*/  ISETP.GT.AND P3, PT, R4.reuse, 0x10, PT ;  /* 0x000000100400780c */ /* 0x040fe20003f64270 */
[----:B------:R-:W-:Y:S01]  /*5fd0*/  @P1 STG.E.U16 desc[UR36][R8.64+0x10], R62 ;  /* 0x0000103e08001986 */ /* 0x000fe2000c101524 */
        /* <DEDUP_REMOVED lines=8> */
[----:B------:R-:W-:Y:S01]  /*6060*/  F2FP.F16.F32.PACK_AB R82, RZ, R82 ;  /* 0x00000052ff52723e */ /* 0x000fe200000000ff */
[----:B------:R-:W-:Y:S01]  /*6070*/  @P0 STG.E.U16 desc[UR36][R8.64+0x12], R63 ;  /* 0x0000123f08000986 */ /* 0x000fe2000c101524 */
[----:B------:R-:W-:Y:S01]  /*6080*/  ISETP.GT.AND P0, PT, R3, RZ, P3 ;  /* 0x000000ff0300720c */ /* 0x000fe20001f04270 */
[-C--:B------:R-:W-:Y:S01]  /*6090*/  FMUL R32, R32, R88.reuse ;  /* 0x0000005820207220 */ /* 0x080fe20000400000 */
[----:B------:R-:W-:Y:S01]  /*60a0*/  F2FP.F16.F32.PACK_AB R83, RZ, R83 ;  /* 0x00000053ff53723e */ /* 0x000fe200000000ff */
[----:B------:R-:W-:Y:S01]  /*60b0*/  FMUL R33, R33, R88 ;  /* 0x0000005821217220 */ /* 0x000fe20000400000 */
[----:B------:R-:W-:Y:S01]  /*60c0*/  F2FP.F16.F32.PACK_AB R84, RZ, R84 ;  /* 0x00000054ff54723e */ /* 0x000fe200000000ff */
[-C--:B------:R-:W-:Y:S01]  /*60d0*/  FMUL R34, R34, R88.reuse ;  /* 0x0000005822227220 */ /* 0x080fe20000400000 */
[----:B------:R-:W-:Y:S01]  /*60e0*/  P2R R5, PR, RZ, 0x20 ;  /* 0x00000020ff057803 */ /* 0x000fe20000000000 */
[-C--:B------:R-:W-:Y:S01]  /*60f0*/  FMUL R35, R35, R88.reuse ;  /* 0x0000005823237220 */ /* 0x080fe20000400000 */
[----:B------:R-:W-:Y:S01]  /*6100*/  F2FP.F16.F32.PACK_AB R85, RZ, R85 ;  /* 0x00000055ff55723e */ /* 0x000fe200000000ff */
[----:B------:R-:W-:Y:S01]  /*6110*/  FMUL R36, R36, R88 ;  /* 0x0000005824247220 */ /* 0x000fe20000400000 */
[----:B------:R-:W-:Y:S01]  /*6120*/  F2FP.F16.F32.PACK_AB R86, RZ, R86 ;  /* 0x00000056ff56723e */ /* 0x000fe200000000ff */
[----:B------:R-:W-:Y:S01]  /*6130*/  FMUL R37, R37, R88 ;  /* 0x0000005825257220 */ /* 0x000fe20000400000 */
[----:B------:R-:W-:Y:S01]  /*6140*/  F2FP.F16.F32.PACK_AB R87, RZ, R87 ;  /* 0x00000057ff57723e */ /* 0x000fe200000000ff */
[--C-:B0-----:R-:W-:Y:S01]  /*6150*/  @P0 IMAD.MOV.U32 R10, RZ, RZ, R14.reuse ;  /* 0x000000ffff0a0224 */ /* 0x101fe200078e000e */
[----:B------:R-:W-:Y:S01]  /*6160*/  F2FP.F16.F32.PACK_AB R24, RZ, R24 ;  /* 0x00000018ff18723e */ /* 0x000fe200000000ff */
[--C-:B------:R-:W-:Y:S01]  /*6170*/  @P0 IMAD.MOV.U32 R11, RZ, RZ, R15.reuse ;  /* 0x000000ffff0b0224 */ /* 0x100fe200078e000f */
[----:B------:R-:W-:Y:S01]  /*6180*/  F2FP.F16.F32.PACK_AB R25, RZ, R25 ;  /* 0x00000019ff19723e */ /* 0x000fe200000000ff */
[----:B------:R-:W-:Y:S01]  /*6190*/  FMUL R38, R38, R88 ;  /* 0x0000005826267220 */ /* 0x000fe20000400000 */
[----:B------:R-:W-:Y:S01]  /*61a0*/  F2FP.F16.F32.PACK_AB R26, RZ, R26 ;  /* 0x0000001aff1a723e */ /* 0x000fe200000000ff */
[-C--:B------:R-:W-:Y:S01]  /*61b0*/  FMUL R39, R39, R88.reuse ;  /* 0x0000005827277220 */ /* 0x080fe20000400000 */
[----:B------:R0:W-:Y:S01]  /*61c0*/  @P0 STG.E.U16 desc[UR36][R10.64+0x20], R64 ;  /* 0x000020400a000986 */ /* 0x0001e2000c101524 */
[----:B------:R-:W-:Y:S01]  /*61d0*/  ISETP.GT.AND P0, PT, R3, RZ, P2 ;  /* 0x000000ff0300720c */ /* 0x000fe20001704270 */
        /* <DEDUP_REMOVED lines=12> */
[----:B0-----:R-:W-:Y:S01]  /*62a0*/  @P0 IMAD.MOV.U32 R10, RZ, RZ, R14 ;  /* 0x000000ffff0a0224 */ /* 0x001fe200078e000e */
[----:B------:R-:W-:Y:S01]  /*62b0*/  F2FP.F16.F32.PACK_AB R33, RZ, R33 ;  /* 0x00000021ff21723e */ /* 0x000fe200000000ff */
[----:B------:R-:W-:Y:S01]  /*62c0*/  @P0 IMAD.MOV.U32 R11, RZ, RZ, R15 ;  /* 0x000000ffff0b0224 */ /* 0x000fe200078e000f */
[----:B------:R-:W-:Y:S01]  /*62d0*/  F2FP.F16.F32.PACK_AB R34, RZ, R34 ;  /* 0x00000022ff22723e */ /* 0x000fe200000000ff */
[-C--:B------:R-:W-:Y:S01]  /*62e0*/  FMUL R46, R46, R88.reuse ;  /* 0x000000582e2e7220 */ /* 0x080fe20000400000 */
[----:B------:R-:W-:Y:S01]  /*62f0*/  F2FP.F16.F32.PACK_AB R35, RZ, R35 ;  /* 0x00000023ff23723e */ /* 0x000fe200000000ff */
[-C--:B------:R-:W-:Y:S01]  /*6300*/  FMUL R47, R47, R88.reuse ;  /* 0x000000582f2f7220 */ /* 0x080fe20000400000 */
[----:B------:R0:W-:Y:S01]  /*6310*/  @P0 STG.E.U16 desc[UR36][R10.64+0x22], R65 ;  /* 0x000022410a000986 */ /* 0x0001e2000c101524 */
[----:B------:R-:W-:Y:S01]  /*6320*/  ISETP.GT.AND P0, PT, R3, 0x8, P3 ;  /* 0x000000080300780c */ /* 0x000fe20001f04270 */
[-C--:B------:R-:W-:Y:S01]  /*6330*/  FMUL R48, R48, R88.reuse ;  /* 0x0000005830307220 */ /* 0x080fe20000400000 */
[----:B------:R-:W-:Y:S01]  /*6340*/  ISETP.GT.AND P3, PT, R4, 0x30, PT ;  /* 0x000000300400780c */ /* 0x000fe20003f64270 */
        /* <DEDUP_REMOVED lines=11> */
[----:B------:R-:W-:Y:S01]  /*6400*/  ISETP.GT.AND P0, PT, R3, 0x8, P2 ;  /* 0x000000080300780c */ /* 0x000fe20001704270 */
[-C--:B------:R-:W-:Y:S01]  /*6410*/  FMUL R54, R54, R88.reuse ;  /* 0x0000005836367220 */ /* 0x080fe20000400000 */
[----:B------:R-:W-:Y:S01]  /*6420*/  ISETP.GT.AND P2, PT, R4, 0x18, PT ;  /* 0x000000180400780c */ /* 0x000fe20003f44270 */
[----:B------:R-:W-:Y:S01]  /*6430*/  FMUL R55, R55, R88 ;  /* 0x0000005837377220 */ /* 0x000fe20000400000 */
[----:B------:R-:W-:-:S02]  /*6440*/  F2FP.F16.F32.PACK_AB R41, RZ, R41 ;  /* 0x00000029ff29723e */ /* 0x000fc400000000ff */
[----:B------:R-:W-:Y:S02]  /*6450*/  F2FP.F16.F32.PACK_AB R42, RZ, R42 ;  /* 0x0000002aff2a723e */ /* 0x000fe400000000ff */
[----:B------:R-:W-:Y:S02]  /*6460*/  F2FP.F16.F32.PACK_AB R43, RZ, R43 ;  /* 0x0000002bff2b723e */ /* 0x000fe400000000ff */
[----:B------:R-:W-:Y:S02]  /*6470*/  F2FP.F16.F32.PACK_AB R44, RZ, R44 ;  /* 0x0000002cff2c723e */ /* 0x000fe400000000ff */
[----:B------:R-:W-:Y:S01]  /*6480*/  F2FP.F16.F32.PACK_AB R45, RZ, R45 ;  /* 0x0000002dff2d723e */ /* 0x000fe200000000ff */
[----:B------:R-:W-:Y:S01]  /*6490*/  @P0 STG.E.U16 desc[UR36][R8.64+0x22], R67 ;  /* 0x0000224308000986 */ /* 0x000fe2000c101524 */
[----:B------:R-:W-:Y:S02]  /*64a0*/  ISETP.GT.AND P0, PT, R3, RZ, P2 ;  /* 0x000000ff0300720c */ /* 0x000fe40001704270 */
[----:B------:R-:W-:-:S02]  /*64b0*/  F2FP.F16.F32.PACK_AB R46, RZ, R46 ;  /* 0x0000002eff2e723e */ /* 0x000fc400000000ff */
[----:B------:R-:W-:Y:S02]  /*64c0*/  F2FP.F16.F32.PACK_AB R47, RZ, R47 ;  /* 0x0000002fff2f723e */ /* 0x000fe400000000ff */
[----:B------:R-:W-:Y:S02]  /*64d0*/  F2FP.F16.F32.PACK_AB R48, RZ, R48 ;  /* 0x00000030ff30723e */ /* 0x000fe400000000ff */
[----:B------:R-:W-:Y:S02]  /*64e0*/  F2FP.F16.F32.PACK_AB R49, RZ, R49 ;  /* 0x00000031ff31723e */ /* 0x000fe400000000ff */
[----:B------:R-:W-:Y:S02]  /*64f0*/  F2FP.F16.F32.PACK_AB R50, RZ, R50 ;  /* 0x00000032ff32723e */ /* 0x000fe400000000ff */
[----:B------:R-:W-:Y:S01]  /*6500*/  F2FP.F16.F32.PACK_AB R51, RZ, R51 ;  /* 0x00000033ff33723e */ /* 0x000fe200000000ff */
[----:B0-----:R-:W-:Y:S01]  /*6510*/  @P0 IMAD.MOV.U32 R10, RZ, RZ, R14 ;  /* 0x000000ffff0a0224 */ /* 0x001fe200078e000e */
[----:B------:R-:W-:Y:S01]  /*6520*/  F2FP.F16.F32.PACK_AB R52, RZ, R52 ;  /* 0x00000034ff34723e */ /* 0x000fe200000000ff */
[----:B------:R-:W-:Y:S01]  /*6530*/  @P0 IMAD.MOV.U32 R11, RZ, RZ, R15 ;  /* 0x000000ffff0b0224 */ /* 0x000fe200078e000f */
[----:B------:R-:W-:-:S02]  /*6540*/  F2FP.F16.F32.PACK_AB R53, RZ, R53 ;  /* 0x00000035ff35723e */ /* 0x000fc400000000ff */
[----:B------:R-:W-:Y:S02]  /*6550*/  F2FP.F16.F32.PACK_AB R54, RZ, R54 ;  /* 0x00000036ff36723e */ /* 0x000fe400000000ff */
[----:B------:R0:W-:Y:S01]  /*6560*/  @P0 STG.E.U16 desc[UR36][R10.64+0x30], R68 ;  /* 0x000030440a000986 */ /* 0x0001e2000c101524 */
[----:B------:R-:W-:Y:S02]  /*6570*/  ISETP.GT.AND P0, PT, R3, RZ, P1 ;  /* 0x000000ff0300720c */ /* 0x000fe40000f04270 */
[----:B------:R-:W-:-:S11]  /*6580*/  F2FP.F16.F32.PACK_AB R55, RZ, R55 ;  /* 0x00000037ff37723e */ /* 0x000fd600000000ff */
[----:B0-----:R-:W-:Y:S02]  /*6590*/  @P0 IMAD.MOV.U32 R10, RZ, RZ, R14 ;  /* 0x000000ffff0a0224 */ /* 0x001fe400078e000e */
[----:B------:R-:W-:-:S05]  /*65a0*/  @P0 IMAD.MOV.U32 R11, RZ, RZ, R15 ;  /* 0x000000ffff0b0224 */ /* 0x000fca00078e000f */
[----:B------:R0:W-:Y:S01]  /*65b0*/  @P0 STG.E.U16 desc[UR36][R10.64+0x32], R69 ;  /* 0x000032450a000986 */ /* 0x0001e2000c101524 */
[----:B------:R-:W-:Y:S02]  /*65c0*/  ISETP.GT.AND P0, PT, R3, 0x8, P2 ;  /* 0x000000080300780c */ /* 0x000fe40001704270 */
[----:B------:R-:W-:-:S11]  /*65d0*/  ISETP.GT.AND P2, PT, R4, 0x20, PT ;  /* 0x000000200400780c */ /* 0x000fd60003f44270 */
[----:B------:R-:W-:Y:S01]  /*65e0*/  @P0 STG.E.U16 desc[UR36][R8.64+0x30], R70 ;  /* 0x0000304608000986 */ /* 0x000fe2000c101524 */
[----:B------:R-:W-:Y:S02]  /*65f0*/  ISETP.GT.AND P0, PT, R3, 0x8, P1 ;  /* 0x000000080300780c */ /* 0x000fe40000f04270 */
[----:B------:R-:W-:-:S11]  /*6600*/  ISETP.GT.AND P1, PT, R4, 0x21, PT ;  /* 0x000000210400780c */ /* 0x000fd60003f24270 */
[----:B------:R-:W-:Y:S01]  /*6610*/  @P0 STG.E.U16 desc[UR36][R8.64+0x32], R71 ;  /* 0x0000324708000986 */ /* 0x000fe2000c101524 */
[----:B------:R-:W-:-:S13]  /*6620*/  ISETP.GT.AND P0, PT, R3, RZ, P2 ;  /* 0x000000ff0300720c */ /* 0x000fda0001704270 */
[----:B0-----:R-:W-:Y:S02]  /*6630*/  @P0 IMAD.MOV.U32 R10, RZ, RZ, R14 ;  /* 0x000000ffff0a0224 */ /* 0x001fe400078e000e */
[----:B------:R-:W-:-:S05]  /*6640*/  @P0 IMAD.MOV.U32 R11, RZ, RZ, R15 ;  /* 0x000000ffff0b0224 */ /* 0x000fca00078e000f */
[----:B------:R0:W-:Y:S01]  /*6650*/  @P0 STG.E.U16 desc[UR36][R10.64+0x40], R72 ;  /* 0x000040480a000986 */ /* 0x0001e2000c101524 */
[----:B------:R-:W-:-:S13]  /*6660*/  ISETP.GT.AND P0, PT, R3, RZ, P1 ;  /* 0x000000ff0300720c */ /* 0x000fda0000f04270 */
[----:B0-----:R-:W-:Y:S02]  /*6670*/  @P0 IMAD.MOV.U32 R10, RZ, RZ, R14 ;  /* 0x000000ffff0a0224 */ /* 0x001fe400078e000e */
[----:B------:R-:W-:-:S05]  /*6680*/  @P0 IMAD.MOV.U32 R11, RZ, RZ, R15 ;  /* 0x000000ffff0b0224 */ /* 0x000fca00078e000f */
[----:B------:R0:W-:Y:S01]  /*6690*/  @P0 STG.E.U16 desc[UR36][R10.64+0x42], R73 ;  /* 0x000042490a000986 */ /* 0x0001e2000c101524 */
[----:B------:R-:W-:Y:S02]  /*66a0*/  ISETP.GT.AND P0, PT, R3, 0x8, P2 ;  /* 0x000000080300780c */ /* 0x000fe40001704270 */
[----:B------:R-:W-:-:S11]  /*66b0*/  ISETP.GT.AND P2, PT, R4, 0x38, PT ;  /* 0x000000380400780c */ /* 0x000fd60003f44270 */
[----:B------:R-:W-:Y:S01]  /*66c0*/  @P0 STG.E.U16 desc[UR36][R8.64+0x40], R74 ;  /* 0x0000404a08000986 */ /* 0x000fe2000c101524 */
[----:B------:R-:W-:-:S13]  /*66d0*/  ISETP.GT.AND P0, PT, R3, 0x8, P1 ;  /* 0x000000080300780c */ /* 0x000fda0000f04270 */
        /* <DEDUP_REMOVED lines=9> */
[----:B------:R-:W-:-:S13]  /*6770*/  ISETP.GT.AND P0, PT, R3, 0x8, P5 ;  /* 0x000000080300780c */ /* 0x000fda0002f04270 */
[----:B------:R-:W-:Y:S01]  /*6780*/  @P0 STG.E.U16 desc[UR36][R8.64+0x50], R78 ;  /* 0x0000504e08000986 */ /* 0x000fe2000c101524 */
[----:B------:R-:W-:-:S13]  /*6790*/  ISETP.GT.AND P0, PT, R3, 0x8, P4 ;  /* 0x000000080300780c */ /* 0x000fda0002704270 */
[----:B------:R-:W-:Y:S01]  /*67a0*/  @P0 STG.E.U16 desc[UR36][R8.64+0x52], R79 ;  /* 0x0000524f08000986 */ /* 0x000fe2000c101524 */
[----:B------:R-:W-:-:S13]  /*67b0*/  ISETP.GT.AND P0, PT, R3, RZ, P3 ;  /* 0x000000ff0300720c */ /* 0x000fda0001f04270 */
[----:B0-----:R-:W-:Y:S02]  /*67c0*/  @P0 IMAD.MOV.U32 R10, RZ, RZ, R14 ;  /* 0x000000ffff0a0224 */ /* 0x001fe400078e000e */
[----:B------:R-:W-:-:S05]  /*67d0*/  @P0 IMAD.MOV.U32 R11, RZ, RZ, R15 ;  /* 0x000000ffff0b0224 */ /* 0x000fca00078e000f */
[----:B------:R0:W-:Y:S01]  /*67e0*/  @P0 STG.E.U16 desc[UR36][R10.64+0x60], R80 ;  /* 0x000060500a000986 */ /* 0x0001e2000c101524 */
[----:B------:R-:W-:-:S04]  /*67f0*/  ISETP.GT.AND P0, PT, R4, 0x31, PT ;  /* 0x000000310400780c */ /* 0x000fc80003f04270 */
        /* <DEDUP_REMOVED lines=8> */
[----:B------:R-:W-:-:S05]  /*6880*/  IADD3 R12, P1, R89, R8, RZ ;  /* 0x00000008590c7210 */ /* 0x000fca0007f3e0ff */
[----:B------:R-:W-:Y:S01]  /*6890*/  IMAD.X R13, R57, 0x1, R9, P1 ;  /* 0x00000001390d7824 */ /* 0x000fe200008e0609 */
[----:B------:R-:W-:-:S13]  /*68a0*/  ISETP.GT.AND P1, PT, R3, RZ, P2 ;  /* 0x000000ff0300720c */ /* 0x000fda0001724270 */
[----:B------:R-:W-:Y:S01]  /*68b0*/  @P1 STG.E.U16 desc[UR36][R14.64+0x70], R84 ;  /* 0x000070540e001986 */ /* 0x000fe2000c101524 */
[----:B------:R-:W-:-:S05]  /*68c0*/  IADD3 R20, P1, R89, R8, RZ ;  /* 0x0000000859147210 */ /* 0x000fca0007f3e0ff */
[----:B------:R-:W-:Y:S01]  /*68d0*/  IMAD.X R21, R57, 0x1, R9, P1 ;  /* 0x0000000139157824 */ /* 0x000fe200008e0609 */
[----:B0-----:R-:W-:-:S05]  /*68e0*/  IADD3 R10, P1, R89, R14, RZ ;  /* 0x0000000e590a7210 */ /* 0x001fca0007f3e0ff */
[----:B------:R-:W-:Y:S01]  /*68f0*/  IMAD.X R11, R57, 0x1, R15, P1 ;  /* 0x00000001390b7824 */ /* 0x000fe200008e060f */
[----:B------:R-:W-:-:S04]  /*6900*/  ISETP.GT.AND P1, PT, R4, 0x39, PT ;  /* 0x000000390400780c */ /* 0x000fc80003f24270 */
[----:B------:R-:W-:-:S13]  /*6910*/  ISETP.GT.AND P5, PT, R3, RZ, P1 ;  /* 0x000000ff0300720c */ /* 0x000fda0000fa4270 */
[----:B------:R-:W-:Y:S01]  /*6920*/  @P5 STG.E.U16 desc[UR36][R14.64+0x72], R85 ;  /* 0x000072550e005986 */ /* 0x000fe2000c101524 */
[----:B------:R-:W-:-:S13]  /*6930*/  ISETP.GT.AND P5, PT, R3, 0x8, P2 ;  /* 0x000000080300780c */ /* 0x000fda00017a4270 */
[----:B------:R-:W-:Y:S01]  /*6940*/  @P5 STG.E.U16 desc[UR36][R8.64+0x70], R86 ;  /* 0x0000705608005986 */ /* 0x000fe2000c101524 */
[----:B------:R-:W-:-:S13]  /*6950*/  ISETP.GT.AND P5, PT, R3, 0x8, P1 ;  /* 0x000000080300780c */ /* 0x000fda0000fa4270 */
[----:B------:R0:W-:Y:S01]  /*6960*/  @P5 STG.E.U16 desc[UR36][R8.64+0x72], R87 ;  /* 0x0000725708005986 */ /* 0x0001e2000c101524 */
[C---:B------:R-:W-:Y:S02]  /*6970*/  ISETP.GT.AND P5, PT, R3.reuse, 0x80, P6 ;  /* 0x000000800300780c */ /* 0x040fe400037a4270 */
[----:B------:R-:W-:-:S11]  /*6980*/  ISETP.GT.AND P6, PT, R3, 0x88, P6 ;  /* 0x000000880300780c */ /* 0x000fd600037c4270 */
[----:B------:R-:W-:Y:S01]  /*6990*/  @P5 STG.E.U16 desc[UR36][R10.64], R24 ;  /* 0x000000180a005986 */ /* 0x000fe2000c101524 */
[----:B------:R-:W-:-:S04]  /*69a0*/  ISETP.GT.AND P5, PT, R4, 0x1, PT ;  /* 0x000000010400780c */ /* 0x000fc80003fa4270 */
[----:B------:R-:W-:-:S13]  /*69b0*/  ISETP.GT.AND P5, PT, R3, 0x80, P5 ;  /* 0x000000800300780c */ /* 0x000fda0002fa4270 */
[----:B0-----:R-:W-:Y:S02]  /*69c0*/  @P5 IMAD.MOV.U32 R8, RZ, RZ, R10 ;  /* 0x000000ffff085224 */ /* 0x001fe400078e000a */
[----:B------:R-:W-:-:S05]  /*69d0*/  @P5 IMAD.MOV.U32 R9, RZ, RZ, R11 ;  /* 0x000000ffff095224 */ /* 0x000fca00078e000b */
[----:B------:R0:W-:Y:S01]  /*69e0*/  @P5 STG.E.U16 desc[UR36][R8.64+0x2], R25 ;  /* 0x0000021908005986 */ /* 0x0001e2000c101524 */
[----:B------:R-:W-:-:S03]  /*69f0*/  ISETP.NE.AND P5, PT, R5, RZ, PT ;  /* 0x000000ff0500720c */ /* 0x000fc60003fa5270 */
[----:B------:R-:W-:Y:S01]  /*6a00*/  @P6 STG.E.U16 desc[UR36][R12.64], R26 ;  /* 0x0000001a0c006986 */ /* 0x000fe2000c101524 */
[----:B------:R-:W-:-:S04]  /*6a10*/  ISETP.GT.AND P6, PT, R4, 0x1, PT ;  /* 0x000000010400780c */ /* 0x000fc80003fc4270 */
[----:B------:R-:W-:-:S13]  /*6a20*/  ISETP.GT.AND P6, PT, R3, 0x88, P6 ;  /* 0x000000880300780c */ /* 0x000fda00037c4270 */
[----:B------:R-:W-:Y:S01]  /*6a30*/  @P6 STG.E.U16 desc[UR36][R20.64+0x2], R27 ;  /* 0x0000021b14006986 */ /* 0x000fe2000c101524 */
[----:B------:R-:W-:-:S04]  /*6a40*/  ISETP.GT.AND P6, PT, R4, 0x8, PT ;  /* 0x000000080400780c */ /* 0x000fc80003fc4270 */
[----:B------:R-:W-:-:S13]  /*6a50*/  ISETP.GT.AND P6, PT, R3, 0x80, P6 ;  /* 0x000000800300780c */ /* 0x000fda00037c4270 */
[----:B0-----:R-:W-:Y:S02]  /*6a60*/  @P6 IMAD.MOV.U32 R8, RZ, RZ, R10 ;  /* 0x000000ffff086224 */ /* 0x001fe400078e000a */
[----:B------:R-:W-:-:S05]  /*6a70*/  @P6 IMAD.MOV.U32 R9, RZ, RZ, R11 ;  /* 0x000000ffff096224 */ /* 0x000fca00078e000b */
[----:B------:R0:W-:Y:S01]  /*6a80*/  @P6 STG.E.U16 desc[UR36][R8.64+0x10], R28 ;  /* 0x0000101c08006986 */ /* 0x0001e2000c101524 */
[----:B------:R-:W-:-:S04]  /*6a90*/  ISETP.GT.AND P6, PT, R4, 0x9, PT ;  /* 0x000000090400780c */ /* 0x000fc80003fc4270 */
[----:B------:R-:W-:-:S13]  /*6aa0*/  ISETP.GT.AND P6, PT, R3, 0x80, P6 ;  /* 0x000000800300780c */ /* 0x000fda00037c4270 */
[----:B0-----:R-:W-:Y:S02]  /*6ab0*/  @P6 IMAD.MOV.U32 R8, RZ, RZ, R10 ;  /* 0x000000ffff086224 */ /* 0x001fe400078e000a */
[----:B------:R-:W-:-:S05]  /*6ac0*/  @P6 IMAD.MOV.U32 R9, RZ, RZ, R11 ;  /* 0x000000ffff096224 */ /* 0x000fca00078e000b */
[----:B------:R0:W-:Y:S01]  /*6ad0*/  @P6 STG.E.U16 desc[UR36][R8.64+0x12], R29 ;  /* 0x0000121d08006986 */ /* 0x0001e2000c101524 */
[----:B------:R-:W-:-:S04]  /*6ae0*/  ISETP.GT.AND P6, PT, R4, 0x8, PT ;  /* 0x000000080400780c */ /* 0x000fc80003fc4270 */
[----:B------:R-:W-:-:S13]  /*6af0*/  ISETP.GT.AND P6, PT, R3, 0x88, P6 ;  /* 0x000000880300780c */ /* 0x000fda00037c4270 */
        /* <DEDUP_REMOVED lines=45> */
[----:B------:R-:W-:Y:S01]  /*6dd0*/  @P6 STG.E.U16 desc[UR36][R8.64+0x42], R41 ;  /* 0x0000422908006986 */ /* 0x000fe2000c101524 */
[----:B------:R-:W-:-:S04]  /*6de0*/  ISETP.GT.AND P6, PT, R4, 0x20, PT ;  /* 0x000000200400780c */ /* 0x000fc80003fc4270 */
[----:B------:R-:W-:-:S13]  /*6df0*/  ISETP.GT.AND P6, PT, R3, 0x88, P6 ;  /* 0x000000880300780c */ /* 0x000fda00037c4270 */
[----:B------:R-:W-:Y:S01]  /*6e00*/  @P6 STG.E.U16 desc[UR36][R6.64+0x40], R42 ;  /* 0x0000402a06006986 */ /* 0x000fe2000c101524 */
[----:B------:R-:W-:-:S04]  /*6e10*/  ISETP.GT.AND P6, PT, R4, 0x21, PT ;  /* 0x000000210400780c */ /* 0x000fc80003fc4270 */
[----:B------:R-:W-:-:S13]  /*6e20*/  ISETP.GT.AND P6, PT, R3, 0x88, P6 ;  /* 0x000000880300780c */ /* 0x000fda00037c4270 */
[----:B------:R-:W-:Y:S02]  /*6e30*/  @P6 IMAD.MOV.U32 R4, RZ, RZ, R6 ;  /* 0x000000ffff046224 */ /* 0x000fe400078e0006 */
[----:B------:R-:W-:-:S05]  /*6e40*/  @P6 IMAD.MOV.U32 R5, RZ, RZ, R7 ;  /* 0x000000ffff056224 */ /* 0x000fca00078e0007 */
[----:B------:R0:W-:Y:S01]  /*6e50*/  @P6 STG.E.U16 desc[UR36][R4.64+0x42], R43 ;  /* 0x0000422b04006986 */ /* 0x0001e2000c101524 */
[C---:B------:R-:W-:Y:S02]  /*6e60*/  ISETP.GT.AND P6, PT, R3.reuse, 0x80, P5 ;  /* 0x000000800300780c */ /* 0x040fe40002fc4270 */
[----:B------:R-:W-:-:S11]  /*6e70*/  ISETP.GT.AND P5, PT, R3, 0x88, P5 ;  /* 0x000000880300780c */ /* 0x000fd60002fa4270 */
[----:B0-----:R-:W-:Y:S02]  /*6e80*/  @P6 IMAD.MOV.U32 R4, RZ, RZ, R10 ;  /* 0x000000ffff046224 */ /* 0x001fe400078e000a */
[----:B------:R-:W-:-:S05]  /*6e90*/  @P6 IMAD.MOV.U32 R5, RZ, RZ, R11 ;  /* 0x000000ffff056224 */ /* 0x000fca00078e000b */
[----:B------:R0:W-:Y:S01]  /*6ea0*/  @P6 STG.E.U16 desc[UR36][R4.64+0x50], R44 ;  /* 0x0000502c04006986 */ /* 0x0001e2000c101524 */
[C---:B------:R-:W-:Y:S02]  /*6eb0*/  ISETP.GT.AND P6, PT, R3.reuse, 0x80, P4 ;  /* 0x000000800300780c */ /* 0x040fe400027c4270 */
[----:B------:R-:W-:-:S11]  /*6ec0*/  ISETP.GT.AND P4, PT, R3, 0x88, P4 ;  /* 0x000000880300780c */ /* 0x000fd60002784270 */
[----:B0-----:R-:W-:Y:S02]  /*6ed0*/  @P6 IMAD.MOV.U32 R4, RZ, RZ, R10 ;  /* 0x000000ffff046224 */ /* 0x001fe400078e000a */
[----:B------:R-:W-:-:S05]  /*6ee0*/  @P6 IMAD.MOV.U32 R5, RZ, RZ, R11 ;  /* 0x000000ffff056224 */ /* 0x000fca00078e000b */
[----:B------:R0:W-:Y:S02]  /*6ef0*/  @P6 STG.E.U16 desc[UR36][R4.64+0x52], R45 ;  /* 0x0000522d04006986 */ /* 0x0001e4000c101524 */
[----:B0-----:R-:W-:Y:S02]  /*6f00*/  @P5 IMAD.MOV.U32 R4, RZ, RZ, R6 ;  /* 0x000000ffff045224 */ /* 0x001fe400078e0006 */
[----:B------:R-:W-:-:S05]  /*6f10*/  @P5 IMAD.MOV.U32 R5, RZ, RZ, R7 ;  /* 0x000000ffff055224 */ /* 0x000fca00078e0007 */
[----:B------:R0:W-:Y:S01]  /*6f20*/  @P5 STG.E.U16 desc[UR36][R4.64+0x50], R46 ;  /* 0x0000502e04005986 */ /* 0x0001e2000c101524 */
[C---:B------:R-:W-:Y:S02]  /*6f30*/  ISETP.GT.AND P5, PT, R3.reuse, 0x80, P3 ;  /* 0x000000800300780c */ /* 0x040fe40001fa4270 */
[----:B------:R-:W-:Y:S01]  /*6f40*/  ISETP.GT.AND P3, PT, R3, 0x88, P3 ;  /* 0x000000880300780c */ /* 0x000fe20001f64270 */
        /* <DEDUP_REMOVED lines=17> */
[----:B------:R0:W-:Y:S02]  /*7060*/  @P3 STG.E.U16 desc[UR36][R4.64+0x60], R50 ;  /* 0x0000603204003986 */ /* 0x0001e4000c101524 */
[----:B0-----:R-:W-:Y:S02]  /*7070*/  @P0 IMAD.MOV.U32 R4, RZ, RZ, R6 ;  /* 0x000000ffff040224 */ /* 0x001fe400078e0006 */
[----:B------:R-:W-:-:S05]  /*7080*/  @P0 IMAD.MOV.U32 R5, RZ, RZ, R7 ;  /* 0x000000ffff050224 */ /* 0x000fca00078e0007 */
[----:B------:R0:W-:Y:S02]  /*7090*/  @P0 STG.E.U16 desc[UR36][R4.64+0x62], R51 ;  /* 0x0000623304000986 */ /* 0x0001e4000c101524 */
[----:B0-----:R-:W-:Y:S02]  /*70a0*/  @P5 IMAD.MOV.U32 R4, RZ, RZ, R10 ;  /* 0x000000ffff045224 */ /* 0x001fe400078e000a */
[----:B------:R-:W-:-:S05]  /*70b0*/  @P5 IMAD.MOV.U32 R5, RZ, RZ, R11 ;  /* 0x000000ffff055224 */ /* 0x000fca00078e000b */
[----:B------:R0:W-:Y:S04]  /*70c0*/  @P5 STG.E.U16 desc[UR36][R4.64+0x70], R52 ;  /* 0x0000703404005986 */ /* 0x0001e8000c101524 */
[----:B------:R1:W-:Y:S01]  /*70d0*/  @P4 STG.E.U16 desc[UR36][R10.64+0x72], R53 ;  /* 0x000072350a004986 */ /* 0x0003e2000c101524 */
[----:B0-----:R-:W-:Y:S02]  /*70e0*/  @P2 IMAD.MOV.U32 R4, RZ, RZ, R6 ;  /* 0x000000ffff042224 */ /* 0x001fe400078e0006 */
[----:B------:R-:W-:-:S05]  /*70f0*/  @P2 IMAD.MOV.U32 R5, RZ, RZ, R7 ;  /* 0x000000ffff052224 */ /* 0x000fca00078e0007 */
[----:B------:R1:W-:Y:S04]  /*7100*/  @P2 STG.E.U16 desc[UR36][R4.64+0x70], R54 ;  /* 0x0000703604002986 */ /* 0x0003e8000c101524 */
[----:B------:R1:W-:Y:S02]  /*7110*/  @P1 STG.E.U16 desc[UR36][R6.64+0x72], R55 ;  /* 0x0000723706001986 */ /* 0x0003e4000c101524 */
.L_x_156:
[----:B------:R-:W-:Y:S05]  /*7120*/  BSYNC B0 ;  /* 0x0000000000007941 */ /* 0x000fea0003800000 */
.L_x_32:
[----:B------:R-:W-:Y:S01]  /*7130*/  ULDC UR4, c[0x0][0xc] ;  /* 0x0000030000047ab9 */ /* 0x000fe20000000800 */
[----:B------:R-:W-:Y:S01]  /*7140*/  ULDC UR5, c[0x0][0x10] ;  /* 0x0000040000057ab9 */ /* 0x000fe20000000800 */
[----:B------:R-:W2:Y:S01]  /*7150*/  LDC R3, c[0x0][0x14] ;  /* 0x00000500ff037b82 */ /* 0x000ea20000000800 */
[----:B------:R-:W-:Y:S01]  /*7160*/  UIMAD.WIDE.U32 UR4, UR4, UR5, URZ ;  /* 0x00000005040472a5 */ /* 0x000fe2000f8e003f */
[----:B------:R-:W-:Y:S02]  /*7170*/  IMAD.MOV.U32 R92, RZ, RZ, -0x1 ;  /* 0xffffffffff5c7424 */ /* 0x000fe400078e00ff */
[----:B------:R-:W-:-:S03]  /*7180*/  IMAD.MOV.U32 R89, RZ, RZ, -0x1 ;  /* 0xffffffffff597424 */ /* 0x000fc600078e00ff */
[----:B--2---:R-:W-:-:S04]  /*7190*/  IMAD.WIDE.U32 R16, R3, UR4, R16 ;  /* 0x0000000403107c25 */ /* 0x004fc8000f8e0010 */
[----:B------:R-:W-:Y:S01]  /*71a0*/  IMAD R3, R3, UR5, RZ ;  /* 0x0000000503037c24 */ /* 0x000fe2000f8e02ff */
[----:B------:R-:W-:Y:S02]  /*71b0*/  ULDC.64 UR4, c[0x0][0x650] ;  /* 0x0001940000047ab9 */ /* 0x000fe40000000a00 */
[----:B------:R-:W-:Y:S01]  /*71c0*/  ISETP.GE.U32.AND P0, PT, R16, UR4, PT ;  /* 0x0000000410007c0c */ /* 0x000fe2000bf06070 */
[--C-:B------:R-:W-:Y:S01]  /*71d0*/  IMAD.IADD R17, R17, 0x1, R3.reuse ;  /* 0x0000000111117824 */ /* 0x100fe200078e0203 */
[----:B------:R-:W-:-:S04]  /*71e0*/  PRMT R3, RZ, 0x7610, R3 ;  /* 0x00007610ff037816 */ /* 0x000fc80000000003 */
[----:B------:R-:W-:-:S13]  /*71f0*/  ISETP.GE.U32.AND.EX P0, PT, R17, UR5, PT, P0 ;  /* 0x0000000511007c0c */ /* 0x000fda000bf06100 */
[----:B------:R-:W-:Y:S05]  /*7200*/  @P0 BRA `(.L_x_157) ;  /* 0x0000000400640947 */ /* 0x000fea0003800000 */
[----:B0-----:R-:W0:Y:S01]  /*7210*/  S2R R12, SR_CTAID.X ;  /* 0x00000000000c7919 */ /* 0x001e220000002500 */
[----:B-1-34-:R-:W1:Y:S01]  /*7220*/  LDC.64 R10, c[0x0][0x628] ;  /* 0x00018a00ff0a7b82 */ /* 0x01ae620000000a00 */
[----:B------:R-:W-:Y:S01]  /*7230*/  ULDC UR4, c[0x0][0x150] ;  /* 0x0000540000047ab9 */ /* 0x000fe20000000800 */
[----:B------:R-:W-:Y:S01]  /*7240*/  IMAD.MOV.U32 R8, RZ, RZ, R16 ;  /* 0x000000ffff087224 */ /* 0x000fe200078e0010 */
[----:B------:R-:W2:Y:S01]  /*7250*/  S2R R24, SR_CTAID.Y ;  /* 0x0000000000187919 */ /* 0x000ea20000002600 */
[----:B------:R-:W-:-:S04]  /*7260*/  IMAD.MOV.U32 R9, RZ, RZ, R17 ;  /* 0x000000ffff097224 */ /* 0x000fc800078e0011 */
[----:B------:R-:W3:Y:S08]  /*7270*/  LDC R21, c[0x0][0x144] ;  /* 0x00005100ff157b82 */ /* 0x000ef00000000800 */
[----:B------:R-:W4:Y:S08]  /*7280*/  LDC R0, c[0x0][0x630] ;  /* 0x00018c00ff007b82 */ /* 0x000f300000000800 */
[----:B------:R-:W2:Y:S01]  /*7290*/  LDC.64 R14, c[0x0][0x620] ;  /* 0x00018800ff0e7b82 */ /* 0x000ea20000000a00 */
[----:B-1----:R-:W-:-:S04]  /*72a0*/  ISETP.NE.U32.AND P0, PT, R10, RZ, PT ;  /* 0x000000ff0a00720c */ /* 0x002fc80003f05070 */
[----:B------:R-:W-:Y:S02]  /*72b0*/  ISETP.NE.AND.EX P0, PT, R11, RZ, PT, P0 ;  /* 0x000000ff0b00720c */ /* 0x000fe40003f05300 */
[----:B0-----:R-:W-:-:S05]  /*72c0*/  I2FP.F32.U32 R3, R12 ;  /* 0x0000000c00037245 */ /* 0x001fca0000201000 */
[----:B------:R-:W-:-:S04]  /*72d0*/  FMUL R3, R3, UR4 ;  /* 0x0000000403037c20 */ /* 0x000fc80008400000 */
[----:B------:R0:W1:Y:S02]  /*72e0*/  F2I.U32.TRUNC.NTZ R20, R3 ;  /* 0x0000000300147305 */ /* 0x000064000020f000 */
[----:B---34-:R-:W-:Y:S05]  /*72f0*/  @!P0 BRA `(.L_x_158) ;  /* 0x0000000000288947 */ /* 0x018fea0003800000 */
[----:B0-----:R-:W0:Y:S02]  /*7300*/  LDC R3, c[0x0][0x634] ;  /* 0x00018d00ff037b82 */ /* 0x001e240000000800 */
        /* <DEDUP_REMOVED lines=9> */
.L_x_158:
[----:B------:R-:W3:Y:S01]  /*73a0*/  LDC.64 R28, c[0x0][0x640] ;  /* 0x00019000ff1c7b82 */ /* 0x000ee20000000a00 */
[-CC-:B------:R-:W-:Y:S01]  /*73b0*/  SHF.R.U64 R89, R8, R0.reuse, R9.reuse ;  /* 0x0000000008597219 */ /* 0x180fe20000001209 */
[----:B-1----:R-:W-:Y:S01]  /*73c0*/  IMAD.MOV R20, RZ, RZ, -R20 ;  /* 0x000000ffff147224 */ /* 0x002fe200078e0a14 */
[----:B------:R-:W-:Y:S01]  /*73d0*/  SHF.R.U32.HI R0, RZ, R0, R9 ;  /* 0x00000000ff007219 */ /* 0x000fe20000011609 */
[----:B------:R-:W-:Y:S01]  /*73e0*/  ULDC UR4, c[0x0][0x154] ;  /* 0x0000550000047ab9 */ /* 0x000fe20000000800 */
[----:B0-----:R-:W-:Y:S01]  /*73f0*/  IADD3 R3, P0, RZ, -R89, RZ ;  /* 0x80000059ff037210 */ /* 0x001fe20007f1e0ff */
[----:B------:R-:W-:Y:S02]  /*7400*/  IMAD R21, R21, R20, R12 ;  /* 0x0000001415157224 */ /* 0x000fe400078e020c */
[----:B------:R-:W0:Y:S01]  /*7410*/  LDC R6, c[0x0][0x618] ;  /* 0x00018600ff067b82 */ /* 0x000e220000000800 */
[----:B------:R-:W-:Y:S02]  /*7420*/  IMAD.MOV.U32 R7, RZ, RZ, 0x1 ;  /* 0x00000001ff077424 */ /* 0x000fe400078e00ff */
[----:B------:R-:W-:-:S04]  /*7430*/  IMAD.X R5, RZ, RZ, ~R0, P0 ;  /* 0x000000ffff057224 */ /* 0x000fc800000e0e00 */
[-C--:B--2---:R-:W-:Y:S01]  /*7440*/  IMAD R0, R5, R14.reuse, RZ ;  /* 0x0000000e05007224 */ /* 0x084fe200078e02ff */
[----:B------:R-:W1:Y:S01]  /*7450*/  LDC R8, c[0x0][0x608] ;  /* 0x00018200ff087b82 */ /* 0x000e620000000800 */
[----:B------:R-:W-:-:S04]  /*7460*/  IMAD.WIDE.U32 R4, R3, R14, R16 ;  /* 0x0000000e03047225 */ /* 0x000fc800078e0010 */
[----:B------:R-:W-:Y:S01]  /*7470*/  IMAD R3, R3, R15, R0 ;  /* 0x0000000f03037224 */ /* 0x000fe200078e0200 */
[----:B------:R-:W-:Y:S02]  /*7480*/  I2FP.F32.U32 R0, R24 ;  /* 0x0000001800007245 */ /* 0x000fe40000201000 */
[----:B------:R-:W2:Y:S01]  /*7490*/  LDC R26, c[0x0][0x658] ;  /* 0x00019600ff1a7b82 */ /* 0x000ea20000000800 */
[----:B------:R-:W-:Y:S01]  /*74a0*/  IMAD.IADD R3, R5, 0x1, R3 ;  /* 0x0000000105037824 */ /* 0x000fe200078e0203 */
[----:B---3--:R-:W-:Y:S01]  /*74b0*/  ISETP.NE.U32.AND P0, PT, R28, RZ, PT ;  /* 0x000000ff1c00720c */ /* 0x008fe20003f05070 */
[----:B------:R-:W-:Y:S01]  /*74c0*/  FMUL R0, R0, UR4 ;  /* 0x0000000400007c20 */ /* 0x000fe20008400000 */
[----:B------:R-:W-:Y:S02]  /*74d0*/  IMAD.MOV.U32 R5, RZ, RZ, -0x1 ;  /* 0xffffffffff057424 */ /* 0x000fe400078e00ff */
[----:B------:R-:W-:Y:S01]  /*74e0*/  ISETP.NE.AND.EX P0, PT, R29, RZ, PT, P0 ;  /* 0x000000ff1d00720c */ /* 0x000fe20003f05300 */
[----:B------:R3:W4:Y:S01]  /*74f0*/  F2I.U32.TRUNC.NTZ R13, R0 ;  /* 0x00000000000d7305 */ /* 0x000722000020f000 */
[----:B------:R-:W3:Y:S01]  /*7500*/  LDC R15, c[0x0][0x148] ;  /* 0x00005200ff0f7b82 */ /* 0x000ee20000000800 */
[----:B0-----:R-:W-:-:S02]  /*7510*/  SHF.R.U64 R12, R4, R6, R3 ;  /* 0x00000006040c7219 */ /* 0x001fc40000001203 */
[----:B------:R-:W-:-:S05]  /*7520*/  SHF.R.U32.HI R3, RZ, R6, R3 ;  /* 0x00000006ff037219 */ /* 0x000fca0000011603 */
[----:B------:R-:W0:Y:S01]  /*7530*/  LDC R20, c[0x0][0x600] ;  /* 0x00018000ff147b82 */ /* 0x000e220000000800 */
[-CC-:B-1----:R-:W-:Y:S02]  /*7540*/  SHF.R.U64 R10, R12, R8.reuse, R3.reuse ;  /* 0x000000080c0a7219 */ /* 0x182fe40000001203 */
[----:B------:R-:W-:-:S05]  /*7550*/  SHF.R.U32.HI R3, RZ, R8, R3 ;  /* 0x00000008ff037219 */ /* 0x000fca0000011603 */
[----:B------:R-:W1:Y:S01]  /*7560*/  LDC R27, c[0x0][0x648] ;  /* 0x00019200ff1b7b82 */ /* 0x000e620000000800 */
[-C--:B--2---:R-:W-:Y:S02]  /*7570*/  SHF.L.U32 R4, R5, R26.reuse, RZ ;  /* 0x0000001a05047219 */ /* 0x084fe400000006ff */
[-CC-:B------:R-:W-:Y:S02]  /*7580*/  SHF.R.U64 R14, R10, R26.reuse, R3.reuse ;  /* 0x0000001a0a0e7219 */ /* 0x180fe40000001203 */
[----:B------:R-:W-:Y:S02]  /*7590*/  SHF.R.U32.HI R5, RZ, R26, R3 ;  /* 0x0000001aff057219 */ /* 0x000fe40000011603 */
[----:B------:R-:W-:Y:S01]  /*75a0*/  LOP3.LUT R25, RZ, R4, RZ, 0x33, !PT ;  /* 0x00000004ff197212 */ /* 0x000fe200078e33ff */
[----:B------:R-:W2:Y:S01]  /*75b0*/  LDC R30, c[0x0][0x638] ;  /* 0x00018e00ff1e7b82 */ /* 0x000ea20000000800 */
[----:B------:R-:W-:Y:S01]  /*75c0*/  SHF.L.U32 R26, R7, R26, RZ ;  /* 0x0000001a071a7219 */ /* 0x000fe200000006ff */
[----:B------:R-:W-:-:S06]  /*75d0*/  IMAD.MOV.U32 R4, RZ, RZ, R14 ;  /* 0x000000ffff047224 */ /* 0x000fcc00078e000e */
[----:B------:R-:W0:Y:S01]  /*75e0*/  LDC R31, c[0x0][0x610] ;  /* 0x00018400ff1f7b82 */ /* 0x000e220000000800 */
[----:B----4-:R-:W-:Y:S05]  /*75f0*/  @!P0 BRA `(.L_x_159) ;  /* 0x0000000000288947 */ /* 0x010fea0003800000 */
        /* <DEDUP_REMOVED lines=10> */
.L_x_159:
[----:B------:R-:W-:Y:S01]  /*76a0*/  ISETP.NE.AND P0, PT, R2, 0x1, PT ;  /* 0x000000010200780c */ /* 0x000fe20003f05270 */
[----:B0-----:R-:W-:Y:S01]  /*76b0*/  VIADD R7, R20, 0xffffffff ;  /* 0xffffffff14077836 */ /* 0x001fe20000000000 */
[----:B-1-3--:R-:W-:Y:S01]  /*76c0*/  SHF.R.U64 R0, R4, R27, R5 ;  /* 0x0000001b04007219 */ /* 0x00afe20000001205 */
[----:B------:R-:W-:Y:S01]  /*76d0*/  IMAD.MOV R13, RZ, RZ, -R13 ;  /* 0x000000ffff0d7224 */ /* 0x000fe200078e0a0d */
[----:B------:R-:W-:Y:S01]  /*76e0*/  LOP3.LUT R5, R10, R25, RZ, 0xc0, !PT ;  /* 0x000000190a057212 */ /* 0x000fe200078ec0ff */
[----:B------:R-:W-:Y:S01]  /*76f0*/  IMAD.MOV.U32 R4, RZ, RZ, 0x1 ;  /* 0x00000001ff047424 */ /* 0x000fe200078e00ff */
[----:B------:R-:W-:Y:S01]  /*7700*/  LOP3.LUT R12, R12, R7, RZ, 0xc0, !PT ;  /* 0x000000070c0c7212 */ /* 0x000fe200078ec0ff */
[----:B------:R-:W-:Y:S02]  /*7710*/  IMAD.MOV R3, RZ, RZ, -R0 ;  /* 0x000000ffff037224 */ /* 0x000fe400078e0a00 */
[----:B------:R-:W-:Y:S02]  /*7720*/  IMAD R0, R26, R0, R5 ;  /* 0x000000001a007224 */ /* 0x000fe400078e0205 */
[----:B--2---:R-:W-:-:S02]  /*7730*/  IMAD R3, R3, R30, R14 ;  /* 0x0000001e03037224 */ /* 0x004fc400078e020e */
[----:B------:R-:W-:Y:S02]  /*7740*/  @P0 IMAD R21, R15, R13, R24 ;  /* 0x0000000d0f150224 */ /* 0x000fe400078e0218 */
[----:B------:R-:W-:Y:S01]  /*7750*/  IMAD R5, R3, R20, R12 ;  /* 0x0000001403057224 */ /* 0x000fe200078e020c */
[----:B------:R-:W-:Y:S01]  /*7760*/  PRMT R3, R4, 0x7610, R3 ;  /* 0x0000761004037816 */ /* 0x000fe20000000003 */
[----:B------:R-:W-:-:S05]  /*7770*/  IMAD R0, R0, R31, R21 ;  /* 0x0000001f00007224 */ /* 0x000fca00078e0215 */
[----:B------:R-:W-:Y:S02]  /*7780*/  SEL R92, R5, R0, !P0 ;  /* 0x00000000055c7207 */ /* 0x000fe40004000000 */
[----:B------:R-:W-:-:S07]  /*7790*/  SEL R0, R0, R5, !P0 ;  /* 0x0000000500007207 */ /* 0x000fce0004000000 */
.L_x_157:
[----:B------:R-:W-:Y:S01]  /*77a0*/  LOP3.LUT P0, RZ, R3, 0xff, RZ, 0xc0, !PT ;  /* 0x000000ff03ff7812 */ /* 0x000fe2000780c0ff */
[----:B------:R-:W-:-:S12]  /*77b0*/  IMAD.MOV.U32 R96, RZ, RZ, R0 ;  /* 0x000000ffff607224 */ /* 0x000fd800078e0000 */
[----:B------:R-:W-:Y:S05]  /*77c0*/  @P0 BRA `(.L_x_160) ;  /* 0xffffff98008c0947 */ /* 0x000fea000383ffff */
[----:B------:R-:W-:Y:S05]  /*77d0*/  EXIT ;  /* 0x000000000000794d */ /* 0x000fea0003800000 */
.L_x_7:
[----:B0-----:R-:W-:Y:S01]  /*77e0*/  ULDC.64 UR4, c[0x0][0x650] ;  /* 0x0001940000047ab9 */ /* 0x001fe20000000a00 */
        /* <DEDUP_REMOVED lines=25> */
.L_x_162:
[----:B------:R-:W0:Y:S01]  /*7980*/  LDC.64 R28, c[0x0][0x640] ;  /* 0x00019000ff1c7b82 */ /* 0x000e220000000a00 */
[-CC-:B------:R-:W-:Y:S01]  /*7990*/  SHF.R.U64 R22, R12, R6.reuse, R13.reuse ;  /* 0x000000060c167219 */ /* 0x180fe2000000120d */
[----:B------:R-:W-:Y:S01]  /*79a0*/  IMAD.MOV.U32 R30, RZ, RZ, 0x1 ;  /* 0x00000001ff1e7424 */ /* 0x000fe200078e00ff */
[----:B------:R-:W-:Y:S02]  /*79b0*/  SHF.R.U32.HI R6, RZ, R6, R13 ;  /* 0x00000006ff067219 */ /* 0x000fe4000001160d */
        /* <DEDUP_REMOVED lines=8> */
[----:B------:R-:W-:Y:S01]  /*7a40*/  IMAD.IADD R9, R9, 0x1, R11 ;  /* 0x0000000109097824 */ /* 0x000fe200078e020b */
[----:B0-----:R-:W-:-:S04]  /*7a50*/  ISETP.NE.U32.AND P0, PT, R28, RZ, PT ;  /* 0x000000ff1c00720c */ /* 0x001fc80003f05070 */
[----:B------:R-:W-:Y:S02]  /*7a60*/  ISETP.NE.AND.EX P0, PT, R29, RZ, PT, P0 ;  /* 0x000000ff1d00720c */ /* 0x000fe40003f05300 */
[----:B------:R-:W0:Y:S01]  /*7a70*/  LDC R20, c[0x0][0x600] ;  /* 0x00018000ff147b82 */ /* 0x000e220000000800 */
[-CC-:B-1----:R-:W-:Y:S01]  /*7a80*/  SHF.R.U64 R14, R8, R10.reuse, R9.reuse ;  /* 0x0000000a080e7219 */ /* 0x182fe20000001209 */
[----:B------:R-:W-:Y:S01]  /*7a90*/  IMAD.MOV.U32 R8, RZ, RZ, -0x1 ;  /* 0xffffffffff087424 */ /* 0x000fe200078e00ff */
[----:B------:R-:W-:-:S05]  /*7aa0*/  SHF.R.U32.HI R9, RZ, R10, R9 ;  /* 0x0000000aff097219 */ /* 0x000fca0000011609 */
[----:B------:R-:W1:Y:S01]  /*7ab0*/  LDC R24, c[0x0][0x648] ;  /* 0x00019200ff187b82 */ /* 0x000e620000000800 */
[-CC-:B--2---:R-:W-:Y:S02]  /*7ac0*/  SHF.R.U64 R23, R14, R12.reuse, R9.reuse ;  /* 0x0000000c0e177219 */ /* 0x184fe40000001209 */
[----:B------:R-:W-:-:S05]  /*7ad0*/  SHF.R.U32.HI R6, RZ, R12, R9 ;  /* 0x0000000cff067219 */ /* 0x000fca0000011609 */
[----:B------:R-:W2:Y:S01]  /*7ae0*/  LDC R26, c[0x0][0x638] ;  /* 0x00018e00ff1a7b82 */ /* 0x000ea20000000800 */
[-C--:B---3--:R-:W-:Y:S02]  /*7af0*/  SHF.L.U32 R8, R8, R27.reuse, RZ ;  /* 0x0000001b08087219 */ /* 0x088fe400000006ff */
[-CC-:B------:R-:W-:Y:S02]  /*7b00*/  SHF.R.U64 R25, R23, R27.reuse, R6.reuse ;  /* 0x0000001b17197219 */ /* 0x180fe40000001206 */
[----:B------:R-:W-:Y:S02]  /*7b10*/  LOP3.LUT R32, RZ, R8, RZ, 0x33, !PT ;  /* 0x00000008ff207212 */ /* 0x000fe400078e33ff */
[----:B------:R-:W-:Y:S01]  /*7b20*/  SHF.R.U32.HI R9, RZ, R27, R6 ;  /* 0x0000001bff097219 */ /* 0x000fe20000011606 */
[----:B------:R-:W3:Y:S01]  /*7b30*/  LDC R31, c[0x0][0x610] ;  /* 0x00018400ff1f7b82 */ /* 0x000ee20000000800 */
[----:B------:R-:W-:Y:S01]  /*7b40*/  IMAD.MOV.U32 R8, RZ, RZ, R25 ;  /* 0x000000ffff087224 */ /* 0x000fe200078e0019 */
[----:B------:R-:W-:Y:S06]  /*7b50*/  @!P0 BRA `(.L_x_163) ;  /* 0x0000000000288947 */ /* 0x000fec0003800000 */
        /* <DEDUP_REMOVED lines=10> */
.L_x_163:
[----:B------:R-:W-:Y:S01]  /*7c00*/  ISETP.NE.AND P0, PT, R2, 0x1, PT ;  /* 0x000000010200780c */ /* 0x000fe20003f05270 */
[----:B------:R-:W-:Y:S01]  /*7c10*/  IMAD.MOV.U32 R13, RZ, RZ, R22 ;  /* 0x000000ffff0d7224 */ /* 0x000fe200078e0016 */
[----:B-1----:R-:W-:Y:S01]  /*7c20*/  SHF.R.U64 R6, R8, R24, R9 ;  /* 0x0000001808067219 */ /* 0x002fe20000001209 */
[----:B0-----:R-:W-:Y:S01]  /*7c30*/  VIADD R9, R20, 0xffffffff ;  /* 0xffffffff14097836 */ /* 0x001fe20000000000 */
[----:B------:R-:W-:Y:S02]  /*7c40*/  SHF.L.U32 R30, R30, R27, RZ ;  /* 0x0000001b1e1e7219 */ /* 0x000fe400000006ff */
[----:B------:R-:W-:Y:S01]  /*7c50*/  LOP3.LUT R5, R23, R32, RZ, 0xc0, !PT ;  /* 0x0000002017057212 */ /* 0x000fe200078ec0ff */
[----:B------:R-:W-:-:S04]  /*7c60*/  IMAD.MOV R8, RZ, RZ, -R6 ;  /* 0x000000ffff087224 */ /* 0x000fc800078e0a06 */
[----:B------:R-:W-:Y:S01]  /*7c70*/  IMAD R6, R30, R6, R5 ;  /* 0x000000061e067224 */ /* 0x000fe200078e0205 */
[----:B------:R-:W-:Y:S01]  /*7c80*/  LOP3.LUT R5, R14, R9, RZ, 0xc0, !PT ;  /* 0x000000090e057212 */ /* 0x000fe200078ec0ff */
[----:B------:R-:W-:Y:S02]  /*7c90*/  @P0 IMAD R3, R7, R21, R4 ;  /* 0x0000001507030224 */ /* 0x000fe400078e0204 */
[----:B--2---:R-:W-:Y:S02]  /*7ca0*/  IMAD R4, R8, R26, R25 ;  /* 0x0000001a08047224 */ /* 0x004fe400078e0219 */
[----:B---3--:R-:W-:Y:S02]  /*7cb0*/  IMAD R3, R6, R31, R3 ;  /* 0x0000001f06037224 */ /* 0x008fe400078e0203 */
[----:B------:R-:W-:Y:S02]  /*7cc0*/  IMAD R4, R4, R20, R5 ;  /* 0x0000001404047224 */ /* 0x000fe400078e0205 */
[----:B------:R-:W-:-:S03]  /*7cd0*/  IMAD.MOV.U32 R6, RZ, RZ, 0x1 ;  /* 0x00000001ff067424 */ /* 0x000fc600078e00ff */
[----:B------:R-:W-:Y:S02]  /*7ce0*/  SEL R20, R4, R3, !P0 ;  /* 0x0000000304147207 */ /* 0x000fe40004000000 */
[----:B------:R-:W-:-:S07]  /*7cf0*/  SEL R12, R3, R4, !P0 ;  /* 0x00000004030c7207 */ /* 0x000fce0004000000 */
.L_x_161:
[----:B------:R-:W-:-:S08]  /*7d00*/  NOP ;  /* 0x0000000000007918 */ /* 0x000fd00000000000 */
[----:B------:R-:W0:-:S00]  /*7d10*/  USETMAXREG.DEALLOC.CTAPOOL 0x28 ;  /* 0x00000028000079c8 */ /* 0x000e0000080e0500 */
[----:B0-----:R-:W-:-:S13]  /*7d20*/  ISETP.NE.AND P0, PT, R0, RZ, PT ;  /* 0x000000ff0000720c */ /* 0x001fda0003f05270 */
[----:B------:R-:W-:Y:S05]  /*7d30*/  @P0 EXIT ;  /* 0x000000000000094d */ /* 0x000fea0003800000 */
[----:B------:R-:W-:Y:S01]  /*7d40*/  LOP3.LUT P0, RZ, R6, 0xff, RZ, 0xc0, !PT ;  /* 0x000000ff06ff7812 */ /* 0x000fe2000780c0ff */
[----:B------:R-:W-:Y:S02]  /*7d50*/  IMAD.MOV.U32 R10, RZ, RZ, 0x1 ;  /* 0x00000001ff0a7424 */ /* 0x000fe400078e00ff */
[----:B------:R-:W-:-:S10]  /*7d60*/  IMAD.MOV.U32 R9, RZ, RZ, RZ ;  /* 0x000000ffff097224 */ /* 0x000fd400078e00ff */
[----:B------:R-:W-:Y:S05]  /*7d70*/  @!P0 BRA `(.L_x_164) ;  /* 0x0000000c00848947 */ /* 0x000fea0003800000 */
[----:B------:R-:W0:Y:S01]  /*7d80*/  LDC R0, c[0x0][0x28c] ;  /* 0x0000a300ff007b82 */ /* 0x000e220000000800 */
[----:B------:R-:W-:Y:S01]  /*7d90*/  ULDC UR5, c[0x0][0x658] ;  /* 0x0001960000057ab9 */ /* 0x000fe20000000800 */
[----:B------:R-:W-:Y:S01]  /*7da0*/  UMOV UR11, 0xffffffff ;  /* 0xffffffff000b7882 */ /* 0x000fe20000000000 */
[----:B------:R-:W-:Y:S01]  /*7db0*/  UMOV UR15, 0x1 ;  /* 0x00000001000f7882 */ /* 0x000fe20000000000 */
[----:B------:R-:W-:Y:S01]  /*7dc0*/  USHF.L.U32 UR11, UR11, UR5, URZ ;  /* 0x000000050b0b7299 */ /* 0x000fe2000800063f */
[----:B------:R-:W-:Y:S01]  /*7dd0*/  BSSY B0, `(.L_x_164) ;  /* 0x00000db000007945 */ /* 0x000fe20003800000 */
[----:B------:R-:W-:Y:S01]  /*7de0*/  ULDC UR9, c[0x0][0xc] ;  /* 0x0000030000097ab9 */ /* 0x000fe20000000800 */
[----:B------:R-:W-:Y:S01]  /*7df0*/  ULDC UR14, c[0x0][0x10] ;  /* 0x00000400000e7ab9 */ /* 0x000fe20000000800 */
[----:B------:R-:W1:Y:S01]  /*7e00*/  S2UR UR8, SR_CgaCtaId ;  /* 0x00000000000879c3 */ /* 0x000e620000008800 */
[----:B------:R-:W-:Y:S01]  /*7e10*/  ULOP3.LUT UR13, URZ, UR11, URZ, 0x33, !UPT ;  /* 0x0000000b3f0d7292 */ /* 0x000fe2000f8e333f */
[----:B------:R-:W-:Y:S01]  /*7e20*/  LOP3.LUT R11, R19, 0x2, RZ, 0xfc, !PT ;  /* 0x00000002130b7812 */ /* 0x000fe200078efcff */
[----:B------:R-:W-:Y:S01]  /*7e30*/  IMAD.MOV.U32 R10, RZ, RZ, 0x1 ;  /* 0x00000001ff0a7424 */ /* 0x000fe200078e00ff */
[----:B------:R-:W-:Y:S01]  /*7e40*/  ULDC UR4, c[0x0][0x600] ;  /* 0x0001800000047ab9 */ /* 0x000fe20000000800 */
[----:B------:R-:W-:Y:S01]  /*7e50*/  IMAD.MOV.U32 R9, RZ, RZ, RZ ;  /* 0x000000ffff097224 */ /* 0x000fe200078e00ff */
[----:B------:R-:W-:Y:S01]  /*7e60*/  UMOV UR18, 0x5 ;  /* 0x0000000500127882 */ /* 0x000fe20000000000 */
[----:B------:R-:W-:-:S02]  /*7e70*/  UIADD3 UR4, UR4, -0x1, URZ ;  /* 0xffffffff04047890 */ /* 0x000fc4000fffe03f */
[----:B------:R-:W-:Y:S01]  /*7e80*/  USHF.L.U32 UR5, UR15, UR5, URZ ;  /* 0x000000050f057299 */ /* 0x000fe2000800063f */
[----:B------:R-:W-:Y:S01]  /*7e90*/  ULDC.64 UR28, c[0x0][0x198] ;  /* 0x00006600001c7ab9 */ /* 0x000fe20000000a00 */
[----:B0-----:R-:W-:-:S05]  /*7ea0*/  VIADD R0, R0, 0x3f ;  /* 0x0000003f00007836 */ /* 0x001fca0000000000 */
[----:B------:R-:W-:Y:S01]  /*7eb0*/  SHF.R.S32.HI R3, RZ, 0x1f, R0 ;  /* 0x0000001fff037819 */ /* 0x000fe20000011400 */
[----:B-1----:R-:W-:-:S03]  /*7ec0*/  ULOP3.LUT UR10, UR8, 0x1, URZ, 0xc0, !UPT ;  /* 0x00000001080a7892 */ /* 0x002fc6000f8ec03f */
[----:B------:R-:W-:Y:S01]  /*7ed0*/  LEA.HI R3, R3, R0, RZ, 0x6 ;  /* 0x0000000003037211 */ /* 0x000fe200078f30ff */
[----:B------:R-:W-:Y:S01]  /*7ee0*/  USHF.R.U32.HI UR25, URZ, 0x1, UR8 ;  /* 0x000000013f197899 */ /* 0x000fe20008011608 */
[----:B------:R-:W-:Y:S01]  /*7ef0*/  IMAD.MOV.U32 R0, RZ, RZ, 0x1 ;  /* 0x00000001ff007424 */ /* 0x000fe200078e00ff */
[----:B------:R-:W-:Y:S01]  /*7f00*/  USHF.L.U32 UR6, UR8, 0x5, URZ ;  /* 0x0000000508067899 */ /* 0x000fe2000800063f */
[--C-:B------:R-:W-:Y:S01]  /*7f10*/  SHF.R.S32.HI R8, RZ, 0x6, R3.reuse ;  /* 0x00000006ff087819 */ /* 0x100fe20000011403 */
[----:B------:R-:W-:Y:S02]  /*7f20*/  USHF.L.U32 UR7, UR8, 0xb, URZ ;  /* 0x0000000b08077899 */ /* 0x000fe4000800063f */
[----:B------:R-:W-:Y:S01]  /*7f30*/  ULOP3.LUT UR8, UR8, 0xfffffffe, URZ, 0xc0, !UPT ;  /* 0xfffffffe08087892 */ /* 0x000fe2000f8ec03f */
[----:B------:R-:W-:Y:S01]  /*7f40*/  PRMT R3, R0, 0x7610, R3 ;  /* 0x0000761000037816 */ /* 0x000fe20000000003 */
[----:B------:R-:W-:Y:S01]  /*7f50*/  UISETP.GT.U32.AND UP0, UPT, UR10, 0xffff, UPT ;  /* 0x0000ffff0a00788c */ /* 0x000fe2000bf04070 */
[----:B------:R-:W-:Y:S01]  /*7f60*/  VIADD R0, R8, 0x1 ;  /* 0x0000000108007836 */ /* 0x000fe20000000000 */
[----:B------:R-:W-:-:S02]  /*7f70*/  USHF.L.U32 UR11, UR15, UR8, URZ ;  /* 0x000000080f0b7299 */ /* 0x000fc4000800063f */
[----:B------:R-:W-:Y:S02]  /*7f80*/  ULOP3.LUT UR12, UR8, 0x1, URZ, 0xfc, !UPT ;  /* 0x00000001080c7892 */ /* 0x000fe4000f8efc3f */
[----:B------:R-:W-:Y:S02]  /*7f90*/  UIMAD.WIDE.U32 UR8, UR9, UR14, URZ ;  /* 0x0000000e090872a5 */ /* 0x000fe4000f8e003f */
[----:B------:R-:W-:Y:S01]  /*7fa0*/  USEL UR10, UR10, 0xffff, !UP0 ;  /* 0x0000ffff0a0a7887 */ /* 0x000fe2000c000000 */
[----:B------:R-:W-:Y:S01]  /*7fb0*/  ULDC UR14, c[0x0][0x14] ;  /* 0x00000500000e7ab9 */ /* 0x000fe20000000800 */
[----:B------:R-:W-:Y:S02]  /*7fc0*/  USHF.L.U32 UR12, UR15, UR12, URZ ;  /* 0x0000000c0f0c7299 */ /* 0x000fe4000800063f */
[----:B------:R-:W-:Y:S02]  /*7fd0*/  UIMAD.WIDE.U32 UR26, UR8, UR14, URZ ;  /* 0x0000000e081a72a5 */ /* 0x000fe4000f8e003f */
[----:B------:R-:W-:-:S02]  /*7fe0*/  UIMAD UR21, UR9, UR14, URZ ;  /* 0x0000000e091572a4 */ /* 0x000fc4000f8e023f */
[----:B------:R-:W-:Y:S02]  /*7ff0*/  ULOP3.LUT UR10, UR10, 0xffff, URZ, 0xc0, !UPT ;  /* 0x0000ffff0a0a7892 */ /* 0x000fe4000f8ec03f */
[----:B------:R-:W-:Y:S02]  /*8000*/  ULOP3.LUT UR6, UR6, 0x20, URZ, 0xc0, !UPT ;  /* 0x0000002006067892 */ /* 0x000fe4000f8ec03f */
[----:B------:R-:W-:Y:S02]  /*8010*/  ULOP3.LUT UR7, UR7, 0x800, URZ, 0xc0, !UPT ;  /* 0x0000080007077892 */ /* 0x000fe4000f8ec03f */
[----:B------:R-:W-:Y:S02]  /*8020*/  ULOP3.LUT UR19, UR11, UR12, URZ, 0xfc, !UPT ;  /* 0x0000000c0b137292 */ /* 0x000fe4000f8efc3f */
[----:B------:R-:W-:Y:S02]  /*8030*/  UIADD3 UR21, UR27, UR21, URZ ;  /* 0x000000151b157290 */ /* 0x000fe4000fffe03f */
[----:B------:R-:W-:-:S12]  /*8040*/  USHF.L.U32 UR18, UR18, UR10, URZ ;  /* 0x0000000a12127299 */ /* 0x000fd8000800063f */
.L_x_175:
[----:B------:R-:W-:-:S03]  /*8050*/  UMOV UR8, 0xffffffff ;  /* 0xffffffff00087882 */ /* 0x000fc60000000000 */
[----:B------:R-:W-:Y:S05]  /*8060*/  BRA.DIV UR8, `(.L_x_165) ;  /* 0x0000000e08b07947 */ /* 0x000fea000b800000 */
[----:B------:R-:W-:-:S13]  /*8070*/  ELECT P6, URZ, PT ;  /* 0x00000000003f782f */ /* 0x000fda00038c0000 */
.L_x_186:
[----:B------:R-:W0:Y:S01]  /*8080*/  LDC R4, c[0x0][0x28c] ;  /* 0x0000a300ff047b82 */ /* 0x000e220000000800 */
[----:B------:R-:W-:Y:S01]  /*8090*/  BSSY B1, `(.L_x_166) ;  /* 0x000003c000017945 */ /* 0x000fe20003800000 */
[----:B0-----:R-:W-:-:S13]  /*80a0*/  ISETP.LT.OR P6, PT, R4, 0x1, !P6 ;  /* 0x000000010400780c */ /* 0x001fda00077c1670 */
[----:B------:R-:W-:Y:S05]  /*80b0*/  @P6 BRA `(.L_x_167) ;  /* 0x0000000000e46947 */ /* 0x000fea0003800000 */
[----:B------:R-:W-:Y:S01]  /*80c0*/  LEA R12, R12, UR25, 0x1 ;  /* 0x000000190c0c7c11 */ /* 0x000fe2000f8e08ff */
[----:B------:R-:W-:Y:S01]  /*80d0*/  IMAD.MOV.U32 R15, RZ, RZ, RZ ;  /* 0x000000ffff0f7224 */ /* 0x000fe200078e00ff */
[----:B------:R-:W-:Y:S01]  /*80e0*/  LEA R20, R20, UR6, 0x6 ;  /* 0x0000000614147c11 */ /* 0x000fe2000f8e30ff */
[----:B------:R-:W-:Y:S02]  /*80f0*/  IMAD.MOV.U32 R4, RZ, RZ, R0 ;  /* 0x000000ffff047224 */ /* 0x000fe400078e0000 */
[----:B------:R-:W-:Y:S02]  /*8100*/  IMAD.MOV.U32 R5, RZ, RZ, R10 ;  /* 0x000000ffff057224 */ /* 0x000fe400078e000a */
[----:B------:R-:W-:Y:S02]  /*8110*/  IMAD.MOV.U32 R6, RZ, RZ, R9 ;  /* 0x000000ffff067224 */ /* 0x000fe400078e0009 */
[----:B------:R-:W-:-:S07]  /*8120*/  IMAD.SHL.U32 R14, R12, 0x80, RZ ;  /* 0x000000800c0e7824 */ /* 0x000fce00078e00ff */
.L_x_170:
[----:B------:R-:W0:Y:S01]  /*8130*/  S2R R12, SR_CgaCtaId ;  /* 0x00000000000c7919 */ /* 0x000e220000008800 */
[----:B------:R-:W-:Y:S02]  /*8140*/  MOV R7, 0x400 ;  /* 0x0000040000077802 */ /* 0x000fe40000000f00 */
[----:B------:R-:W-:Y:S02]  /*8150*/  LOP3.LUT P1, RZ, R18, 0x7f, RZ, 0xc0, !PT ;  /* 0x0000007f12ff7812 */ /* 0x000fe4000782c0ff */
[----:B0-----:R-:W-:Y:S02]  /*8160*/  LEA R24, R12, R7, 0x18 ;  /* 0x000000070c187211 */ /* 0x001fe400078ec0ff */
[----:B------:R-:W-:-:S09]  /*8170*/  SHF.L.U32 R7, R5, 0x1f, RZ ;  /* 0x0000001f05077819 */ /* 0x000fd200000006ff */
[----:B------:R-:W0:Y:S01]  /*8180*/  @!P1 LDC R12, c[0x0][0x500] ;  /* 0x00014000ff0c9b82 */ /* 0x000e220000000800 */
[----:B------:R-:W-:-:S04]  /*8190*/  IMAD R22, R6, 0x8, R24 ;  /* 0x0000000806167824 */ /* 0x000fc800078e0218 */
[----:B------:R-:W1:Y:S02]  /*81a0*/  SYNCS.PHASECHK.TRANS64.TRYWAIT P0, [R22+URZ+0x20], R7 ;  /* 0x00002007160075a7 */ /* 0x000e64000800017f */
[----:B-1----:R-:W-:Y:S05]  /*81b0*/  @!P0 BRA `(.L_x_168) ;  /* 0x0000000c007c8947 */ /* 0x002fea0003800000 */
.L_x_187:
[----:B-1----:R-:W-:Y:S01]  /*81c0*/  PRMT R7, R11, 0x9910, RZ ;  /* 0x000099100b077816 */ /* 0x002fe200000000ff */
[----:B0-----:R0:W-:Y:S03]  /*81d0*/  @!P1 SYNCS.ARRIVE.TRANS64 RZ, [R22+URZ], R12 ;  /* 0x0000000c16ff99a7 */ /* 0x0011e6000800003f */
[----:B------:R-:W-:-:S13]  /*81e0*/  ISETP.NE.AND P0, PT, R7, 0x2, PT ;  /* 0x000000020700780c */ /* 0x000fda0003f05270 */
[----:B0-----:R-:W-:Y:S05]  /*81f0*/  @P0 BRA `(.L_x_169) ;  /* 0x0000000000040947 */ /* 0x001fea0003800000 */
[----:B------:R-:W-:Y:S01]  /*8200*/  BPT.TRAP 0x1 ;  /* 0x000000040000795c */ /* 0x000fe20000300000 */
.L_x_169:
[----:B------:R-:W-:Y:S01]  /*8210*/  LEA R7, R6, UR25, 0x1 ;  /* 0x0000001906077c11 */ /* 0x000fe2000f8e08ff */
[----:B------:R-:W-:Y:S01]  /*8220*/  VIADD R4, R4, 0xffffffff ;  /* 0xffffffff04047836 */ /* 0x000fe20000000000 */
[----:B------:R-:W-:Y:S01]  /*8230*/  R2UR UR23, R14 ;  /* 0x000000000e1772ca */ /* 0x000fe200000e0000 */
[----:B------:R-:W-:Y:S01]  /*8240*/  UIADD3 UR14, UP0, UR28, 0xf0, URZ ;  /* 0x000000f01c0e7890 */ /* 0x000fe2000ff1e03f */
[----:B------:R-:W-:Y:S01]  /*8250*/  R2UR UR9, R22 ;  /* 0x00000000160972ca */ /* 0x000fe200000e0000 */
[----:B------:R-:W-:Y:S01]  /*8260*/  IMAD.SHL.U32 R7, R7, 0x2000, RZ ;  /* 0x0000200007077824 */ /* 0x000fe200078e00ff */
[----:B------:R-:W-:Y:S01]  /*8270*/  R2UR UR10, R15 ;  /* 0x000000000f0a72ca */ /* 0x000fe200000e0000 */
[----:B------:R-:W-:Y:S01]  /*8280*/  UIADD3 UR32, UP1, UR28, 0x1f0, URZ ;  /* 0x000001f01c207890 */ /* 0x000fe2000ff3e03f */
[----:B------:R-:W-:Y:S01]  /*8290*/  R2UR UR12, R13 ;  /* 0x000000000d0c72ca */ /* 0x000fe200000e0000 */
[--C-:B------:R-:W-:Y:S01]  /*82a0*/  IMAD R12, R7, 0x2, R24.reuse ;  /* 0x00000002070c7824 */ /* 0x100fe200078e0218 */
[----:B------:R-:W-:Y:S01]  /*82b0*/  LEA R7, R6, UR7, 0xc ;  /* 0x0000000706077c11 */ /* 0x000fe2000f8e60ff */
[----:B------:R-:W-:Y:S01]  /*82c0*/  UIADD3.X UR15, URZ, UR29, URZ, UP0, !UPT ;  /* 0x0000001d3f0f7290 */ /* 0x000fe200087fe43f */
[----:B------:R-:W-:Y:S01]  /*82d0*/  R2UR UR24, R20 ;  /* 0x00000000141872ca */ /* 0x000fe200000e0000 */
[----:B------:R-:W-:Y:S01]  /*82e0*/  UPRMT UR20, URZ, 0x5410, UR18 ;  /* 0x000054103f147896 */ /* 0x000fe20008000012 */
[----:B------:R-:W-:Y:S01]  /*82f0*/  R2UR UR8, R12 ;  /* 0x000000000c0872ca */ /* 0x000fe200000e0000 */
[----:B------:R-:W-:Y:S01]  /*8300*/  IMAD R7, R7, 0x2, R24 ;  /* 0x0000000207077824 */ /* 0x000fe200078e0218 */
[----:B------:R-:W-:Y:S01]  /*8310*/  ISETP.GT.AND P1, PT, R4, 0x1, PT ;  /* 0x000000010400780c */ /* 0x000fe20003f24270 */
[----:B------:R-:W-:Y:S01]  /*8320*/  VIADD R6, R6, 0x1 ;  /* 0x0000000106067836 */ /* 0x000fe20000000000 */
[----:B------:R-:W-:Y:S01]  /*8330*/  UPRMT UR30, URZ, 0x5410, UR19 ;  /* 0x000054103f1e7896 */ /* 0x000fe20008000013 */
[----:B------:R-:W-:Y:S01]  /*8340*/  VIADD R15, R15, 0x40 ;  /* 0x000000400f0f7836 */ /* 0x000fe20000000000 */
[----:B------:R-:W-:Y:S01]  /*8350*/  R2UR UR11, R7 ;  /* 0x00000000070b72ca */ /* 0x000fe200000e0000 */
[----:B------:R-:W-:Y:S01]  /*8360*/  UIADD3.X UR33, URZ, UR29, URZ, UP1, !UPT ;  /* 0x0000001d3f217290 */ /* 0x000fe20008ffe43f */
[----:B------:R-:W-:Y:S01]  /*8370*/  ISETP.NE.AND P0, PT, R6, 0x4, PT ;  /* 0x000000040600780c */ /* 0x000fe20003f05270 */
[----:B------:R-:W-:Y:S01]  /*8380*/  UMOV UR16, 0x0 ;  /* 0x0000000000107882 */ /* 0x000fe20000000000 */
[----:B------:R-:W-:-:S02]  /*8390*/  UMOV UR17, 0x10000000 ;  /* 0x1000000000117882 */ /* 0x000fc40000000000 */
[----:B------:R-:W-:Y:S01]  /*83a0*/  SEL R12, RZ, 0x1, P0 ;  /* 0x00000001ff0c7807 */ /* 0x000fe20000000000 */
[----:B------:R-:W-:Y:S01]  /*83b0*/  UIADD3 UR8, UR8, 0x100, URZ ;  /* 0x0000010008087890 */ /* 0x000fe2000fffe03f */
[----:B------:R-:W-:Y:S02]  /*83c0*/  SEL R6, R6, RZ, P0 ;  /* 0x000000ff06067207 */ /* 0x000fe40000000000 */
[----:B------:R-:W-:-:S03]  /*83d0*/  LOP3.LUT R5, R5, R12, RZ, 0x3c, !PT ;  /* 0x0000000c05057212 */ /* 0x000fc600078e3cff */
[----:B------:R-:W-:-:S03]  /*83e0*/  UIADD3 UR22, UR11, 0x20100, URZ ;  /* 0x000201000b167890 */ /* 0x000fc6000fffe03f */
[----:B------:R-:W-:Y:S02]  /*83f0*/  UMOV UR11, UR23 ;  /* 0x00000017000b7c82 */ /* 0x000fe40008000000 */
[----:B------:R0:W-:Y:S02]  /*8400*/  UTMALDG.3D.MULTICAST [UR8], [UR14], UR20, desc[UR16] ;  /* 0x000010080e0073b4 */ /* 0x0001e40008011814 */
[----:B0-----:R-:W-:Y:S01]  /*8410*/  UMOV UR8, UR22 ;  /* 0x0000001600087c82 */ /* 0x001fe20008000000 */
[----:B------:R-:W-:Y:S02]  /*8420*/  UMOV UR11, UR24 ;  /* 0x00000018000b7c82 */ /* 0x000fe40008000000 */
[----:B------:R0:W-:Y:S02]  /*8430*/  UTMALDG.3D.MULTICAST [UR8], [UR32], UR30, desc[UR16] ;  /* 0x00001008200073b4 */ /* 0x0001e4000801181e */
[----:B0-----:R-:W-:Y:S05]  /*8440*/  @P1 BRA `(.L_x_170) ;  /* 0xfffffffc00381947 */ /* 0x001fea000383ffff */
.L_x_167:
[----:B------:R-:W-:Y:S05]  /*8450*/  BSYNC B1 ;  /* 0x0000000000017941 */ /* 0x000fea0003800000 */
.L_x_166:
[----:B------:R-:W-:Y:S01]  /*8460*/  LOP3.LUT P1, RZ, R3, 0xff, RZ, 0xc0, !PT ;  /* 0x000000ff03ff7812 */ /* 0x000fe2000782c0ff */
[----:B------:R-:W-:Y:S01]  /*8470*/  IMAD.IADD R9, R8, 0x1, R9 ;  /* 0x0000000108097824 */ /* 0x000fe200078e0209 */
[----:B------:R-:W-:Y:S01]  /*8480*/  IADD3 R16, P2, R16, UR26, RZ ;  /* 0x0000001a10107c10 */ /* 0x000fe2000ff5e0ff */
[----:B------:R-:W-:Y:S01]  /*8490*/  ULDC.64 UR8, c[0x0][0x650] ;  /* 0x0001940000087ab9 */ /* 0x000fe20000000a00 */
[----:B------:R-:W-:Y:S01]  /*84a0*/  BSSY B1, `(.L_x_171) ;  /* 0x000006b000017945 */ /* 0x000fe20003800000 */
[----:B------:R-:W-:Y:S01]  /*84b0*/  IMAD.MOV.U32 R12, RZ, RZ, -0x1 ;  /* 0xffffffffff0c7424 */ /* 0x000fe200078e00ff */
[----:B------:R-:W-:Y:S01]  /*84c0*/  SHF.R.U32.HI R3, RZ, 0x2, R9 ;  /* 0x00000002ff037819 */ /* 0x000fe20000011609 */
[----:B------:R-:W-:Y:S01]  /*84d0*/  IMAD.MOV.U32 R20, RZ, RZ, -0x1 ;  /* 0xffffffffff147424 */ /* 0x000fe200078e00ff */
[----:B------:R-:W-:Y:S01]  /*84e0*/  ISETP.GT.U32.AND P0, PT, R9, 0x3, PT ;  /* 0x000000030900780c */ /* 0x000fe20003f04070 */
[----:B------:R-:W-:Y:S01]  /*84f0*/  IMAD.MOV.U32 R13, RZ, RZ, -0x1 ;  /* 0xffffffffff0d7424 */ /* 0x000fe200078e00ff */
[----:B------:R-:W-:-:S02]  /*8500*/  LOP3.LUT R3, R3, 0x1, RZ, 0xc0, !PT ;  /* 0x0000000103037812 */ /* 0x000fc400078ec0ff */
[----:B------:R-:W-:Y:S01]  /*8510*/  ISETP.LT.U32.AND P0, PT, R8, 0x4, P0 ;  /* 0x000000040800780c */ /* 0x000fe20000701070 */
[----:B------:R-:W0:Y:S01]  /*8520*/  @P1 S2R R5, SR_CgaCtaId ;  /* 0x0000000000051919 */ /* 0x000e220000008800 */
[----:B------:R-:W-:Y:S02]  /*8530*/  @P1 MOV R4, 0x400 ;  /* 0x0000040000041802 */ /* 0x000fe40000000f00 */
[----:B------:R-:W-:Y:S02]  /*8540*/  IADD3.X R17, R17, UR21, RZ, P2, !PT ;  /* 0x0000001511117c10 */ /* 0x000fe400097fe4ff */
[----:B------:R-:W-:Y:S02]  /*8550*/  ISETP.GE.U32.AND P2, PT, R16, UR8, PT ;  /* 0x0000000810007c0c */ /* 0x000fe4000bf46070 */
[----:B------:R-:W-:Y:S02]  /*8560*/  LOP3.LUT R9, R9, 0x3, RZ, 0xc0, !PT ;  /* 0x0000000309097812 */ /* 0x000fe400078ec0ff */
[----:B0-----:R-:W-:-:S04]  /*8570*/  @P1 LEA R4, R5, R4, 0x18 ;  /* 0x0000000405041211 */ /* 0x001fc800078ec0ff */
[----:B------:R0:W-:Y:S01]  /*8580*/  @P1 SYNCS.ARRIVE.TRANS64.A1T0 RZ, [R4+URZ+0x58], RZ ;  /* 0x000058ff04ff19a7 */ /* 0x0001e2000810003f */
[----:B------:R-:W-:Y:S02]  /*8590*/  ISETP.NE.U32.AND P1, PT, R3, 0x1, PT ;  /* 0x000000010300780c */ /* 0x000fe40003f25070 */
[----:B------:R-:W-:Y:S02]  /*85a0*/  SEL R3, RZ, 0x1, !P0 ;  /* 0x00000001ff037807 */ /* 0x000fe40004000000 */
[----:B------:R-:W-:Y:S02]  /*85b0*/  ISETP.GE.U32.AND.EX P0, PT, R17, UR9, PT, P2 ;  /* 0x0000000911007c0c */ /* 0x000fe4000bf06120 */
[----:B------:R-:W-:-:S04]  /*85c0*/  ISETP.GT.U32.AND P1, PT, R8, 0x3, !P1 ;  /* 0x000000030800780c */ /* 0x000fc80004f24070 */
[----:B0-----:R-:W-:-:S04]  /*85d0*/  SEL R4, RZ, 0x1, !P1 ;  /* 0x00000001ff047807 */ /* 0x001fc80004800000 */
[--C-:B------:R-:W-:Y:S02]  /*85e0*/  LOP3.LUT R10, R4, R10, R3.reuse, 0x96, !PT ;  /* 0x0000000a040a7212 */ /* 0x100fe400078e9603 */
[----:B------:R-:W-:Y:S02]  /*85f0*/  PRMT R4, RZ, 0x7610, R4 ;  /* 0x00007610ff047816 */ /* 0x000fe40000000004 */
[----:B------:R-:W-:Y:S01]  /*8600*/  PRMT R3, RZ, 0x7610, R3 ;  /* 0x00007610ff037816 */ /* 0x000fe20000000003 */
[----:B------:R-:W-:Y:S06]  /*8610*/  @P0 BRA `(.L_x_172) ;  /* 0x00000004004c0947 */ /* 0x000fec0003800000 */
[----:B------:R-:W0:Y:S01]  /*8620*/  S2R R14, SR_CTAID.X ;  /* 0x00000000000e7919 */ /* 0x000e220000002500 */
[----:B------:R-:W-:Y:S01]  /*8630*/  ULDC.64 UR8, c[0x0][0x628] ;  /* 0x00018a0000087ab9 */ /* 0x000fe20000000a00 */
[----:B------:R-:W1:Y:S01]  /*8640*/  LDC R15, c[0x0][0x144] ;  /* 0x00005100ff0f7b82 */ /* 0x000e620000000800 */
[----:B------:R-:W-:Y:S01]  /*8650*/  ISETP.NE.U32.AND P0, PT, RZ, UR8, PT ;  /* 0x00000008ff007c0c */ /* 0x000fe2000bf05070 */
[----:B------:R-:W2:Y:S01]  /*8660*/  S2R R12, SR_CTAID.Y ;  /* 0x00000000000c7919 */ /* 0x000ea20000002600 */
[----:B------:R-:W-:Y:S01]  /*8670*/  ULDC UR10, c[0x0][0x150] ;  /* 0x00005400000a7ab9 */ /* 0x000fe20000000800 */
[----:B------:R-:W-:Y:S01]  /*8680*/  ULDC UR11, c[0x0][0x630] ;  /* 0x00018c00000b7ab9 */ /* 0x000fe20000000800 */
[----:B------:R-:W-:Y:S01]  /*8690*/  ISETP.NE.AND.EX P0, PT, RZ, UR9, PT, P0 ;  /* 0x00000009ff007c0c */ /* 0x000fe2000bf05300 */
[----:B------:R-:W-:Y:S01]  /*86a0*/  IMAD.MOV.U32 R4, RZ, RZ, R16 ;  /* 0x000000ffff047224 */ /* 0x000fe200078e0010 */
[----:B0-----:R-:W-:-:S05]  /*86b0*/  I2FP.F32.U32 R5, R14 ;  /* 0x0000000e00057245 */ /* 0x001fca0000201000 */
[----:B------:R-:W-:Y:S01]  /*86c0*/  FMUL R20, R5, UR10 ;  /* 0x0000000a05147c20 */ /* 0x000fe20008400000 */
[----:B------:R-:W-:-:S05]  /*86d0*/  IMAD.MOV.U32 R5, RZ, RZ, R17 ;  /* 0x000000ffff057224 */ /* 0x000fca00078e0011 */
[----:B--2---:R-:W-:Y:S05]  /*86e0*/  @!P0 BRA `(.L_x_173) ;  /* 0x0000000000288947 */ /* 0x004fea0003800000 */
[----:B------:R-:W-:Y:S02]  /*86f0*/  ULDC UR10, c[0x0][0x634] ;  /* 0x00018d00000a7ab9 */ /* 0x000fe40000000800 */
[----:B------:R-:W-:-:S05]  /*8700*/  IADD3 R5, P0, R16, UR10, RZ ;  /* 0x0000000a10057c10 */ /* 0x000fca000ff1e0ff */
[----:B------:R-:W-:-:S04]  /*8710*/  IMAD.X R13, RZ, RZ, R17, P0 ;  /* 0x000000ffff0d7224 */ /* 0x000fc800000e0611 */
[----:B------:R-:W-:-:S04]  /*8720*/  IMAD.WIDE.U32 R6, R13, UR8, RZ ;  /* 0x000000080d067c25 */ /* 0x000fc8000f8e00ff */
[----:B------:R-:W-:-:S04]  /*8730*/  IMAD.WIDE.U32 R6, P0, R5, UR9, R6 ;  /* 0x0000000905067c25 */ /* 0x000fc8000f800006 */
[----:B------:R-:W-:-:S04]  /*8740*/  IMAD.WIDE.U32 R4, R5, UR8, RZ ;  /* 0x0000000805047c25 */ /* 0x000fc8000f8e00ff */
[----:B------:R-:W-:Y:S01]  /*8750*/  IMAD.MOV.U32 R4, RZ, RZ, R7 ;  /* 0x000000ffff047224 */ /* 0x000fe200078e0007 */
[----:B------:R-:W-:Y:S01]  /*8760*/  IADD3 RZ, P1, R5, R6, RZ ;  /* 0x0000000605ff7210 */ /* 0x000fe20007f3e0ff */
[----:B------:R-:W-:-:S04]  /*8770*/  IMAD.X R5, RZ, RZ, RZ, P0 ;  /* 0x000000ffff057224 */ /* 0x000fc800000e06ff */
[----:B------:R-:W-:-:S08]  /*8780*/  IMAD.WIDE.U32.X R4, R13, UR9, R4, P1 ;  /* 0x000000090d047c25 */ /* 0x000fd000088e0404 */
.L_x_173:
[--C-:B------:R-:W-:Y:S01]  /*8790*/  SHF.R.U64 R13, R4, UR11, R5.reuse ;  /* 0x0000000b040d7c19 */ /* 0x100fe20008001205 */
[----:B------:R-:W0:Y:S01]  /*87a0*/  F2I.U32.TRUNC.NTZ R20, R20 ;  /* 0x0000001400147305 */ /* 0x000e22000020f000 */
[----:B------:R-:W-:Y:S01]  /*87b0*/  SHF.R.U32.HI R4, RZ, UR11, R5 ;  /* 0x0000000bff047c19 */ /* 0x000fe20008011605 */
[----:B------:R-:W-:Y:S01]  /*87c0*/  ULDC.64 UR8, c[0x0][0x620] ;  /* 0x0001880000087ab9 */ /* 0x000fe20000000a00 */
[----:B------:R-:W-:Y:S01]  /*87d0*/  IADD3 R7, P0, RZ, -R13, RZ ;  /* 0x8000000dff077210 */ /* 0x000fe20007f1e0ff */
[----:B------:R-:W-:Y:S01]  /*87e0*/  ULDC.64 UR10, c[0x0][0x640] ;  /* 0x00019000000a7ab9 */ /* 0x000fe20000000a00 */
[----:B------:R-:W2:Y:S03]  /*87f0*/  LDC R21, c[0x0][0x148] ;  /* 0x00005200ff157b82 */ /* 0x000ea60000000800 */
[----:B------:R-:W-:Y:S01]  /*8800*/  IMAD.X R4, RZ, RZ, ~R4, P0 ;  /* 0x000000ffff047224 */ /* 0x000fe200000e0e04 */
[----:B------:R-:W-:-:S03]  /*8810*/  ISETP.NE.U32.AND P0, PT, RZ, UR10, PT ;  /* 0x0000000aff007c0c */ /* 0x000fc6000bf05070 */
[----:B------:R-:W-:Y:S01]  /*8820*/  IMAD R6, R4, UR8, RZ ;  /* 0x0000000804067c24 */ /* 0x000fe2000f8e02ff */
[----:B------:R-:W-:Y:S01]  /*8830*/  ISETP.NE.AND.EX P0, PT, RZ, UR11, PT, P0 ;  /* 0x0000000bff007c0c */ /* 0x000fe2000bf05300 */
[----:B------:R-:W-:Y:S01]  /*8840*/  IMAD.WIDE.U32 R4, R7, UR8, R16 ;  /* 0x0000000807047c25 */ /* 0x000fe2000f8e0010 */
[----:B------:R-:W-:-:S03]  /*8850*/  ULDC UR8, c[0x0][0x618] ;  /* 0x0001860000087ab9 */ /* 0x000fc60000000800 */
[----:B------:R-:W-:Y:S01]  /*8860*/  IMAD R7, R7, UR9, R6 ;  /* 0x0000000907077c24 */ /* 0x000fe2000f8e0206 */
[----:B------:R-:W-:Y:S01]  /*8870*/  ULDC UR9, c[0x0][0x154] ;  /* 0x0000550000097ab9 */ /* 0x000fe20000000800 */
[----:B0-----:R-:W-:Y:S02]  /*8880*/  IMAD.MOV R6, RZ, RZ, -R20 ;  /* 0x000000ffff067224 */ /* 0x001fe400078e0a14 */
[----:B------:R-:W-:Y:S02]  /*8890*/  IMAD.IADD R5, R5, 0x1, R7 ;  /* 0x0000000105057824 */ /* 0x000fe400078e0207 */
[----:B-1----:R-:W-:Y:S01]  /*88a0*/  IMAD R14, R15, R6, R14 ;  /* 0x000000060f0e7224 */ /* 0x002fe200078e020e */
[----:B------:R-:W-:Y:S02]  /*88b0*/  I2FP.F32.U32 R6, R12 ;  /* 0x0000000c00067245 */ /* 0x000fe40000201000 */
[--C-:B------:R-:W-:Y:S02]  /*88c0*/  SHF.R.U64 R15, R4, UR8, R5.reuse ;  /* 0x00000008040f7c19 */ /* 0x100fe40008001205 */
[----:B------:R-:W-:Y:S01]  /*88d0*/  SHF.R.U32.HI R4, RZ, UR8, R5 ;  /* 0x00000008ff047c19 */ /* 0x000fe20008011605 */
[----:B------:R-:W-:Y:S01]  /*88e0*/  FMUL R6, R6, UR9 ;  /* 0x0000000906067c20 */ /* 0x000fe20008400000 */
[----:B------:R-:W-:-:S02]  /*88f0*/  ULDC UR8, c[0x0][0x608] ;  /* 0x0001820000087ab9 */ /* 0x000fc40000000800 */
[--C-:B------:R-:W-:Y:S01]  /*8900*/  SHF.R.U64 R22, R15, UR8, R4.reuse ;  /* 0x000000080f167c19 */ /* 0x100fe20008001204 */
[----:B------:R0:W1:Y:S01]  /*8910*/  F2I.U32.TRUNC.NTZ R24, R6 ;  /* 0x0000000600187305 */ /* 0x000062000020f000 */
[----:B------:R-:W-:Y:S01]  /*8920*/  SHF.R.U32.HI R5, RZ, UR8, R4 ;  /* 0x00000008ff057c19 */ /* 0x000fe20008011604 */
[----:B------:R-:W-:-:S03]  /*8930*/  ULDC UR8, c[0x0][0x658] ;  /* 0x0001960000087ab9 */ /* 0x000fc60000000800 */
[--C-:B------:R-:W-:Y:S02]  /*8940*/  SHF.R.U64 R20, R22, UR8, R5.reuse ;  /* 0x0000000816147c19 */ /* 0x100fe40008001205 */
[----:B------:R-:W-:-:S03]  /*8950*/  SHF.R.U32.HI R23, RZ, UR8, R5 ;  /* 0x00000008ff177c19 */ /* 0x000fc60008011605 */
[----:B------:R-:W-:Y:S02]  /*8960*/  IMAD.MOV.U32 R4, RZ, RZ, R20 ;  /* 0x000000ffff047224 */ /* 0x000fe400078e0014 */
[----:B------:R-:W-:Y:S01]  /*8970*/  IMAD.MOV.U32 R5, RZ, RZ, R23 ;  /* 0x000000ffff057224 */ /* 0x000fe200078e0017 */
[----:B0-----:R-:W-:Y:S06]  /*8980*/  @!P0 BRA `(.L_x_174) ;  /* 0x0000000000288947 */ /* 0x001fec0003800000 */
        /* <DEDUP_REMOVED lines=10> */
.L_x_174:
[----:B------:R-:W-:Y:S01]  /*8a30*/  ISETP.NE.AND P0, PT, R2, 0x1, PT ;  /* 0x000000010200780c */ /* 0x000fe20003f05270 */
[----:B------:R-:W-:Y:S01]  /*8a40*/  ULDC UR8, c[0x0][0x648] ;  /* 0x0001920000087ab9 */ /* 0x000fe20000000800 */
[----:B------:R-:W-:Y:S01]  /*8a50*/  LOP3.LUT R22, R22, UR13, RZ, 0xc0, !PT ;  /* 0x0000000d16167c12 */ /* 0x000fe2000f8ec0ff */
[----:B-1----:R-:W-:Y:S01]  /*8a60*/  IMAD.MOV R24, RZ, RZ, -R24 ;  /* 0x000000ffff187224 */ /* 0x002fe200078e0a18 */
[----:B------:R-:W-:Y:S01]  /*8a70*/  SHF.R.U64 R5, R4, UR8, R5 ;  /* 0x0000000804057c19 */ /* 0x000fe20008001205 */
[----:B------:R-:W-:Y:S01]  /*8a80*/  ULDC UR8, c[0x0][0x638] ;  /* 0x00018e0000087ab9 */ /* 0x000fe20000000800 */
[----:B------:R-:W-:Y:S01]  /*8a90*/  LOP3.LUT R15, R15, UR4, RZ, 0xc0, !PT ;  /* 0x000000040f0f7c12 */ /* 0x000fe2000f8ec0ff */
[----:B------:R-:W-:Y:S01]  /*8aa0*/  ULDC UR9, c[0x0][0x610] ;  /* 0x0001840000097ab9 */ /* 0x000fe20000000800 */
[----:B------:R-:W-:Y:S02]  /*8ab0*/  IMAD.MOV.U32 R4, RZ, RZ, 0x1 ;  /* 0x00000001ff047424 */ /* 0x000fe400078e00ff */
[----:B------:R-:W-:-:S02]  /*8ac0*/  IMAD.MOV R7, RZ, RZ, -R5 ;  /* 0x000000ffff077224 */ /* 0x000fc400078e0a05 */
[----:B------:R-:W-:Y:S02]  /*8ad0*/  IMAD R5, R5, UR5, R22 ;  /* 0x0000000505057c24 */ /* 0x000fe4000f8e0216 */
[----:B--2---:R-:W-:Y:S02]  /*8ae0*/  @P0 IMAD R14, R21, R24, R12 ;  /* 0x00000018150e0224 */ /* 0x004fe400078e020c */
[----:B------:R-:W-:Y:S01]  /*8af0*/  IMAD R20, R7, UR8, R20 ;  /* 0x0000000807147c24 */ /* 0x000fe2000f8e0214 */
[----:B------:R-:W-:Y:S01]  /*8b00*/  ULDC UR8, c[0x0][0x600] ;  /* 0x0001800000087ab9 */ /* 0x000fe20000000800 */
[----:B------:R-:W-:Y:S02]  /*8b10*/  IMAD R14, R5, UR9, R14 ;  /* 0x00000009050e7c24 */ /* 0x000fe4000f8e020e */
[----:B------:R-:W-:-:S05]  /*8b20*/  IMAD R5, R20, UR8, R15 ;  /* 0x0000000814057c24 */ /* 0x000fca000f8e020f */
[----:B------:R-:W-:Y:S02]  /*8b30*/  SEL R20, R5, R14, !P0 ;  /* 0x0000000e05147207 */ /* 0x000fe40004000000 */
[----:B------:R-:W-:-:S07]  /*8b40*/  SEL R12, R14, R5, !P0 ;  /* 0x000000050e0c7207 */ /* 0x000fce0004000000 */
.L_x_172:
[----:B------:R-:W-:Y:S05]  /*8b50*/  BSYNC B1 ;  /* 0x0000000000017941 */ /* 0x000fea0003800000 */
.L_x_171:
[----:B------:R-:W-:-:S13]  /*8b60*/  LOP3.LUT P0, RZ, R4, 0xff, RZ, 0xc0, !PT ;  /* 0x000000ff04ff7812 */ /* 0x000fda000780c0ff */
[----:B------:R-:W-:Y:S05]  /*8b70*/  @P0 BRA `(.L_x_175) ;  /* 0xfffffff400340947 */ /* 0x000fea000383ffff */
[----:B------:R-:W-:Y:S05]  /*8b80*/  BSYNC B0 ;  /* 0x0000000000007941 */ /* 0x000fea0003800000 */
.L_x_164:
[----:B------:R-:W-:-:S03]  /*8b90*/  UMOV UR8, 0xffffffff ;  /* 0xffffffff00087882 */ /* 0x000fc60000000000 */
[----:B------:R-:W-:Y:S05]  /*8ba0*/  BRA.DIV UR8, `(.L_x_176) ;  /* 0x0000000608147947 */ /* 0x000fea000b800000 */
[----:B------:R-:W-:-:S13]  /*8bb0*/  ELECT P6, URZ, PT ;  /* 0x00000000003f782f */ /* 0x000fda00038c0000 */
.L_x_190:
[----:B------:R-:W-:Y:S04]  /*8bc0*/  BSSY B0, `(.L_x_177) ;  /* 0x000002b000007945 */ /* 0x000fe80003800000 */
[----:B------:R-:W-:Y:S05]  /*8bd0*/  @!P6 BRA `(.L_x_178) ;  /* 0x0000000000a4e947 */ /* 0x000fea0003800000 */
[----:B------:R-:W-:-:S04]  /*8be0*/  LOP3.LUT R19, R19, 0x2, RZ, 0xfc, !PT ;  /* 0x0000000213137812 */ /* 0x000fc800078efcff */
[----:B------:R-:W-:-:S13]  /*8bf0*/  ISETP.NE.AND P0, PT, R19, 0x3, PT ;  /* 0x000000031300780c */ /* 0x000fda0003f05270 */
[----:B------:R-:W-:Y:S05]  /*8c00*/  @!P0 BRA `(.L_x_179) ;  /* 0x0000000000048947 */ /* 0x000fea0003800000 */
[----:B------:R-:W-:Y:S01]  /*8c10*/  BPT.TRAP 0x1 ;  /* 0x000000040000795c */ /* 0x000fe20000300000 */
.L_x_179:
[----:B------:R-:W0:Y:S01]  /*8c20*/  S2R R3, SR_CgaCtaId ;  /* 0x0000000000037919 */ /* 0x000e220000008800 */
[----:B------:R-:W-:Y:S02]  /*8c30*/  MOV R0, 0x400 ;  /* 0x0000040000007802 */ /* 0x000fe40000000f00 */
[----:B------:R-:W-:Y:S02]  /*8c40*/  SHF.L.U32 R2, R10, 0x1f, RZ ;  /* 0x0000001f0a027819 */ /* 0x000fe400000006ff */
[----:B0-----:R-:W-:-:S05]  /*8c50*/  LEA R0, R3, R0, 0x18 ;  /* 0x0000000003007211 */ /* 0x001fca00078ec0ff */
[----:B------:R-:W-:-:S04]  /*8c60*/  VIADD R0, R0, 0x20 ;  /* 0x0000002000007836 */ /* 0x000fc80000000000 */
[C---:B------:R-:W-:Y:S02]  /*8c70*/  IMAD R5, R9.reuse, 0x8, R0 ;  /* 0x0000000809057824 */ /* 0x040fe400078e0200 */
[----:B------:R-:W-:Y:S02]  /*8c80*/  VIADD R9, R9, 0x1 ;  /* 0x0000000109097836 */ /* 0x000fe40000000000 */
[----:B------:R-:W0:Y:S03]  /*8c90*/  SYNCS.PHASECHK.TRANS64.TRYWAIT P0, [R5+URZ], R2 ;  /* 0x00000002050075a7 */ /* 0x000e26000800017f */
[----:B------:R-:W-:-:S04]  /*8ca0*/  ISETP.NE.AND P1, PT, R9, 0x4, PT ;  /* 0x000000040900780c */ /* 0x000fc80003f25270 */
[----:B------:R-:W-:Y:S02]  /*8cb0*/  SEL R3, RZ, 0x1, P1 ;  /* 0x00000001ff037807 */ /* 0x000fe40000800000 */
[----:B------:R-:W-:Y:S02]  /*8cc0*/  SEL R9, R9, RZ, P1 ;  /* 0x000000ff09097207 */ /* 0x000fe40000800000 */
[----:B------:R-:W-:-:S03]  /*8cd0*/  LOP3.LUT R10, R10, R3, RZ, 0x3c, !PT ;  /* 0x000000030a0a7212 */ /* 0x000fc600078e3cff */
[----:B------:R-:W-:Y:S01]  /*8ce0*/  IMAD R7, R9, 0x8, R0 ;  /* 0x0000000809077824 */ /* 0x000fe200078e0200 */
[----:B------:R-:W-:Y:S01]  /*8cf0*/  SHF.L.U32 R4, R10, 0x1f, RZ ;  /* 0x0000001f0a047819 */ /* 0x000fe200000006ff */
[----:B0-----:R-:W-:Y:S06]  /*8d00*/  @!P0 BRA `(.L_x_180) ;  /* 0x0000000000dc8947 */ /* 0x001fec0003800000 */
.L_x_191:
[----:B------:R-:W1:Y:S01]  /*8d10*/  SYNCS.PHASECHK.TRANS64.TRYWAIT P0, [R7+URZ], R4 ;  /* 0x00000004070075a7 */ /* 0x000e62000800017f */
[----:B0-----:R-:W-:-:S05]  /*8d20*/  VIADD R2, R9, 0x1 ;  /* 0x0000000109027836 */ /* 0x001fca0000000000 */
[----:B------:R-:W-:-:S04]  /*8d30*/  ISETP.NE.AND P1, PT, R2, 0x4, PT ;  /* 0x000000040200780c */ /* 0x000fc80003f25270 */
[----:B------:R-:W-:Y:S02]  /*8d40*/  SEL R3, RZ, 0x1, P1 ;  /* 0x00000001ff037807 */ /* 0x000fe40000800000 */
[----:B------:R-:W-:Y:S02]  /*8d50*/  SEL R9, R2, RZ, P1 ;  /* 0x000000ff02097207 */ /* 0x000fe40000800000 */
[----:B------:R-:W-:-:S03]  /*8d60*/  LOP3.LUT R11, R10, R3, RZ, 0x3c, !PT ;  /* 0x000000030a0b7212 */ /* 0x000fc600078e3cff */
[----:B------:R-:W-:Y:S01]  /*8d70*/  IMAD R6, R9, 0x8, R0 ;  /* 0x0000000809067824 */ /* 0x000fe200078e0200 */
[----:B------:R-:W-:Y:S01]  /*8d80*/  SHF.L.U32 R5, R11, 0x1f, RZ ;  /* 0x0000001f0b057819 */ /* 0x000fe200000006ff */
[----:B-1----:R-:W-:Y:S06]  /*8d90*/  @!P0 BRA `(.L_x_181) ;  /* 0x0000000000cc8947 */ /* 0x002fec0003800000 */
.L_x_192:
[----:B------:R-:W1:Y:S01]  /*8da0*/  SYNCS.PHASECHK.TRANS64.TRYWAIT P0, [R6+URZ], R5 ;  /* 0x00000005060075a7 */ /* 0x000e62000800017f */
[----:B------:R-:W-:-:S05]  /*8db0*/  VIADD R2, R9, 0x1 ;  /* 0x0000000109027836 */ /* 0x000fca0000000000 */
[----:B------:R-:W-:-:S04]  /*8dc0*/  ISETP.NE.AND P1, PT, R2, 0x4, PT ;  /* 0x000000040200780c */ /* 0x000fc80003f25270 */
[----:B0-----:R-:W-:Y:S02]  /*8dd0*/  SEL R4, RZ, 0x1, P1 ;  /* 0x00000001ff047807 */ /* 0x001fe40000800000 */
[----:B------:R-:W-:Y:S02]  /*8de0*/  SEL R3, R2, RZ, P1 ;  /* 0x000000ff02037207 */ /* 0x000fe40000800000 */
[----:B------:R-:W-:Y:S01]  /*8df0*/  LOP3.LUT R4, R11, R4, RZ, 0x3c, !PT ;  /* 0x000000040b047212 */ /* 0x000fe200078e3cff */
[----:B-1----:R-:W-:Y:S06]  /*8e00*/  @!P0 BRA `(.L_x_182) ;  /* 0x0000000000c48947 */ /* 0x002fec0003800000 */
.L_x_193:
[----:B------:R-:W-:Y:S01]  /*8e10*/  IMAD R3, R3, 0x8, R0 ;  /* 0x0000000803037824 */ /* 0x000fe200078e0200 */
[----:B------:R-:W-:-:S07]  /*8e20*/  SHF.L.U32 R0, R4, 0x1f, RZ ;  /* 0x0000001f04007819 */ /* 0x000fce00000006ff */
.L_x_183:
[----:B-1----:R1:W2:Y:S02]  /*8e30*/  SYNCS.PHASECHK.TRANS64.TRYWAIT P0, [R3+URZ], R0 ;  /* 0x00000000030075a7 */ /* 0x0022a4000800017f */
[----:B--2---:R-:W-:Y:S05]  /*8e40*/  @!P0 NANOSLEEP.SYNCS 0x989680 ;  /* 0x009896800000895d */ /* 0x004fea0003900000 */
[----:B------:R-:W2:Y:S02]  /*8e50*/  @!P0 SYNCS.PHASECHK.TRANS64 P0, [R3+URZ], R0 ;  /* 0x00000000030085a7 */ /* 0x000ea4000800007f */
[----:B--2---:R-:W-:Y:S05]  /*8e60*/  @!P0 BRA `(.L_x_183) ;  /* 0xfffffffc00f08947 */ /* 0x004fea000383ffff */
.L_x_178:
[----:B------:R-:W-:Y:S05]  /*8e70*/  BSYNC B0 ;  /* 0x0000000000007941 */ /* 0x000fea0003800000 */
.L_x_177:
[----:B------:R-:W-:Y:S05]  /*8e80*/  EXIT ;  /* 0x000000000000794d */ /* 0x000fea0003800000 */
.L_x_21:
[----:B----4-:R4:W0:Y:S02]  /*8e90*/  SYNCS.PHASECHK.TRANS64.TRYWAIT P1, [R3+URZ], R0 ;  /* 0x00000000030075a7 */ /* 0x010824000802017f */
[----:B0-----:R-:W-:Y:S05]  /*8ea0*/  @!P1 NANOSLEEP.SYNCS 0x989680 ;  /* 0x009896800000995d */ /* 0x001fea0003900000 */
[----:B------:R-:W0:Y:S02]  /*8eb0*/  @!P1 SYNCS.PHASECHK.TRANS64 P1, [R3+URZ], R0 ;  /* 0x00000000030095a7 */ /* 0x000e24000802007f */
[----:B0-----:R-:W-:Y:S05]  /*8ec0*/  @!P1 BRA `(.L_x_21) ;  /* 0xfffffffc00f09947 */ /* 0x001fea000383ffff */
[----:B------:R-:W-:Y:S05]  /*8ed0*/  BRA `(.L_x_20) ;  /* 0xffffff8400907947 */ /* 0x000fea000383ffff */
.L_x_26:
[----:B-1----:R1:W3:Y:S02]  /*8ee0*/  SYNCS.PHASECHK.TRANS64.TRYWAIT P1, [R5+URZ], R4 ;  /* 0x00000004050075a7 */ /* 0x0022e4000802017f */
[----:B---3--:R-:W-:Y:S05]  /*8ef0*/  @!P1 NANOSLEEP.SYNCS 0x989680 ;  /* 0x009896800000995d */ /* 0x008fea0003900000 */
[----:B------:R-:W3:Y:S02]  /*8f00*/  @!P1 SYNCS.PHASECHK.TRANS64 P1, [R5+URZ], R4 ;  /* 0x00000004050095a7 */ /* 0x000ee4000802007f */
[----:B---3--:R-:W-:Y:S05]  /*8f10*/  @!P1 BRA `(.L_x_26) ;  /* 0xfffffffc00f09947 */ /* 0x008fea000383ffff */
[----:B------:R-:W-:Y:S05]  /*8f20*/  BRA `(.L_x_25) ;  /* 0xffffff8800e07947 */ /* 0x000fea000383ffff */
.L_x_165:
[----:B------:R-:W-:Y:S01]  /*8f30*/  BSSY B1, `(.L_x_184) ;  /* 0x0000006000017945 */ /* 0x000fe20003800000 */
[----:B------:R-:W-:-:S07]  /*8f40*/  IMAD.MOV.U32 R15, RZ, RZ, -0x1 ;  /* 0xffffffffff0f7424 */ /* 0x000fce00078e00ff */
[----:B------:R-:W-:Y:S05]  /*8f50*/  WARPSYNC.COLLECTIVE R15, `(.L_x_185) ;  /* 0x000000000f0c7348 */ /* 0x000fea0003c00000 */
[----:B------:R-:W-:Y:S02]  /*8f60*/  ELECT P6, UR62, PT ;  /* 0x00000000003e782f */ /* 0x000fe400038c0000 */
[----:B------:R-:W-:Y:S01]  /*8f70*/  MOV R14, UR62 ;  /* 0x0000003e000e7c02 */ /* 0x000fe20008000f00 */
[----:B------:R-:W-:Y:S10]  /*8f80*/  ENDCOLLECTIVE ;  /* 0x000000000000791b */ /* 0x000ff40003800000 */
.L_x_185:
[----:B------:R-:W-:Y:S05]  /*8f90*/  BSYNC B1 ;  /* 0x0000000000017941 */ /* 0x000fea0003800000 */
.L_x_184:
[----:B------:R-:W-:Y:S05]  /*8fa0*/  BRA `(.L_x_186) ;  /* 0xfffffff000347947 */ /* 0x000fea000383ffff */
.L_x_168:
[----:B-1----:R1:W2:Y:S02]  /*8fb0*/  SYNCS.PHASECHK.TRANS64.TRYWAIT P0, [R22+URZ+0x20], R7 ;  /* 0x00002007160075a7 */ /* 0x0022a4000800017f */
[----:B--2---:R-:W-:Y:S05]  /*8fc0*/  @!P0 NANOSLEEP.SYNCS 0x989680 ;  /* 0x009896800000895d */ /* 0x004fea0003900000 */
[----:B------:R-:W2:Y:S02]  /*8fd0*/  @!P0 SYNCS.PHASECHK.TRANS64 P0, [R22+URZ+0x20], R7 ;  /* 0x00002007160085a7 */ /* 0x000ea4000800007f */
[----:B--2---:R-:W-:Y:S05]  /*8fe0*/  @!P0 BRA `(.L_x_168) ;  /* 0xfffffffc00f08947 */ /* 0x004fea000383ffff */
[----:B------:R-:W-:Y:S05]  /*8ff0*/  BRA `(.L_x_187) ;  /* 0xfffffff000707947 */ /* 0x000fea000383ffff */
.L_x_176:
[----:B------:R-:W-:Y:S01]  /*9000*/  BSSY B0, `(.L_x_188) ;  /* 0x0000006000007945 */ /* 0x000fe20003800000 */
[----:B------:R-:W-:-:S07]  /*9010*/  IMAD.MOV.U32 R15, RZ, RZ, -0x1 ;  /* 0xffffffffff0f7424 */ /* 0x000fce00078e00ff */
[----:B------:R-:W-:Y:S05]  /*9020*/  WARPSYNC.COLLECTIVE R15, `(.L_x_189) ;  /* 0x000000000f0c7348 */ /* 0x000fea0003c00000 */
[----:B------:R-:W-:Y:S02]  /*9030*/  ELECT P6, UR62, PT ;  /* 0x00000000003e782f */ /* 0x000fe400038c0000 */
[----:B------:R-:W-:Y:S01]  /*9040*/  MOV R14, UR62 ;  /* 0x0000003e000e7c02 */ /* 0x000fe20008000f00 */
[----:B------:R-:W-:Y:S10]  /*9050*/  ENDCOLLECTIVE ;  /* 0x000000000000791b */ /* 0x000ff40003800000 */
.L_x_189:
[----:B------:R-:W-:Y:S05]  /*9060*/  BSYNC B0 ;  /* 0x0000000000007941 */ /* 0x000fea0003800000 */
.L_x_188:
[----:B------:R-:W-:Y:S05]  /*9070*/  BRA `(.L_x_190) ;  /* 0xfffffff800d07947 */ /* 0x000fea000383ffff */
.L_x_180:
[----:B0-----:R0:W1:Y:S02]  /*9080*/  SYNCS.PHASECHK.TRANS64.TRYWAIT P0, [R5+URZ], R2 ;  /* 0x00000002050075a7 */ /* 0x001064000800017f */
[----:B-1----:R-:W-:Y:S05]  /*9090*/  @!P0 NANOSLEEP.SYNCS 0x989680 ;  /* 0x009896800000895d */ /* 0x002fea0003900000 */
[----:B------:R-:W1:Y:S02]  /*90a0*/  @!P0 SYNCS.PHASECHK.TRANS64 P0, [R5+URZ], R2 ;  /* 0x00000002050085a7 */ /* 0x000e64000800007f */
[----:B-1----:R-:W-:Y:S05]  /*90b0*/  @!P0 BRA `(.L_x_180) ;  /* 0xfffffffc00f08947 */ /* 0x002fea000383ffff */
[----:B------:R-:W-:Y:S05]  /*90c0*/  BRA `(.L_x_191) ;  /* 0xfffffffc00107947 */ /* 0x000fea000383ffff */
.L_x_181:
[----:B0-----:R0:W1:Y:S02]  /*90d0*/  SYNCS.PHASECHK.TRANS64.TRYWAIT P0, [R7+URZ], R4 ;  /* 0x00000004070075a7 */ /* 0x001064000800017f */
[----:B-1----:R-:W-:Y:S05]  /*90e0*/  @!P0 NANOSLEEP.SYNCS 0x989680 ;  /* 0x009896800000895d */ /* 0x002fea0003900000 */
[----:B------:R-:W1:Y:S02]  /*90f0*/  @!P0 SYNCS.PHASECHK.TRANS64 P0, [R7+URZ], R4 ;  /* 0x00000004070085a7 */ /* 0x000e64000800007f */
[----:B-1----:R-:W-:Y:S05]  /*9100*/  @!P0 BRA `(.L_x_181) ;  /* 0xfffffffc00f08947 */ /* 0x002fea000383ffff */
[----:B------:R-:W-:Y:S05]  /*9110*/  BRA `(.L_x_192) ;  /* 0xfffffffc00207947 */ /* 0x000fea000383ffff */
.L_x_182:
[----:B0-----:R0:W1:Y:S02]  /*9120*/  SYNCS.PHASECHK.TRANS64.TRYWAIT P0, [R6+URZ], R5 ;  /* 0x00000005060075a7 */ /* 0x001064000800017f */
[----:B-1----:R-:W-:Y:S05]  /*9130*/  @!P0 NANOSLEEP.SYNCS 0x989680 ;  /* 0x009896800000895d */ /* 0x002fea0003900000 */
[----:B------:R-:W1:Y:S02]  /*9140*/  @!P0 SYNCS.PHASECHK.TRANS64 P0, [R6+URZ], R5 ;  /* 0x00000005060085a7 */ /* 0x000e64000800007f */
[----:B-1----:R-:W-:Y:S05]  /*9150*/  @!P0 BRA `(.L_x_182) ;  /* 0xfffffffc00f08947 */ /* 0x002fea000383ffff */
[----:B------:R-:W-:Y:S05]  /*9160*/  BRA `(.L_x_193) ;  /* 0xfffffffc00287947 */ /* 0x000fea000383ffff */
.L_x_194:
[----:B------:R-:W-:-:S00]  /*9170*/  BRA `(.L_x_194) ;  /* 0xfffffffc00fc7947 */ /* 0x000fc0000383ffff */
[----:B------:R-:W-:-:S00]  /*9180*/  NOP ;  /* 0x0000000000007918 */ /* 0x000fc00000000000 */
[----:B------:R-:W-:-:S00]  /*9190*/  NOP ;  /* 0x0000000000007918 */ /* 0x000fc00000000000 */
[----:B------:R-:W-:-:S00]  /*91a0*/  NOP ;  /* 0x0000000000007918 */ /* 0x000fc00000000000 */
[----:B------:R-:W-:-:S00]  /*91b0*/  NOP ;  /* 0x0000000000007918 */ /* 0x000fc00000000000 */
[----:B------:R-:W-:-:S00]  /*91c0*/  NOP ;  /* 0x0000000000007918 */ /* 0x000fc00000000000 */
[----:B------:R-:W-:-:S00]  /*91d0*/  NOP ;  /* 0x0000000000007918 */ /* 0x000fc00000000000 */
[----:B------:R-:W-:-:S00]  /*91e0*/  NOP ;  /* 0x0000000000007918 */ /* 0x000fc00000000000 */
[----:B------:R-:W-:-:S00]  /*91f0*/  NOP ;  /* 0x0000000000007918 */ /* 0x000fc00000000000 */
.L_x_195:


//--------------------- .nv.global.init           --------------------------
	.section	.nv.global.init,"aw",@progbits
.nv.global.init:
	.type		$str$22,@object
	.size		$str$22,($str$23 - $str$22)
$str$22:
        /*0000*/ 	.byte	0x6b, 0x5f, 0x74, 0x69, 0x6c, 0x65, 0x5f, 0x63, 0x6f, 0x75, 0x6e, 0x74, 0x20, 0x3e, 0x3d, 0x20
        /*0010*/ 	.byte	0x31, 0x00
	.type		$str$23,@object
	.size		$str$23,(__unnamed_1 - $str$23)
$str$23:
        /*0012*/ 	.byte	0x2f, 0x74, 0x6d, 0x70, 0x2f, 0x63, 0x75, 0x74, 0x6c, 0x61, 0x73, 0x73, 0x5f, 0x73, 0x77, 0x65
        /*0022*/ 	.byte	0x65, 0x70, 0x5f, 0x73, 0x72, 0x63, 0x2f, 0x69, 0x6e, 0x63, 0x6c, 0x75, 0x64, 0x65, 0x2f, 0x63
        /*0032*/ 	.byte	0x75, 0x74, 0x6c, 0x61, 0x73, 0x73, 0x2f, 0x67, 0x65, 0x6d, 0x6d, 0x2f, 0x63, 0x6f, 0x6c, 0x6c
        /*0042*/ 	.byte	0x65, 0x63, 0x74, 0x69, 0x76, 0x65, 0x2f, 0x73, 0x6d, 0x39, 0x30, 0x5f, 0x6d, 0x6d, 0x61, 0x5f
        /*0052*/ 	.byte	0x74, 0x6d, 0x61, 0x5f, 0x67, 0x6d, 0x6d, 0x61, 0x5f, 0x73, 0x73, 0x5f, 0x77, 0x61, 0x72, 0x70
        /*0062*/ 	.byte	0x73, 0x70, 0x65, 0x63, 0x69, 0x61, 0x6c, 0x69, 0x7a, 0x65, 0x64, 0x2e, 0x68, 0x70, 0x70, 0x00
	.type		__unnamed_1,@object
	.size		__unnamed_1,(.L_0 - __unnamed_1)
__unnamed_1:
        /*0072*/ 	.byte	0x76, 0x6f, 0x69, 0x64, 0x20, 0x63, 0x75, 0x74, 0x6c, 0x61, 0x73, 0x73, 0x3a, 0x3a, 0x67, 0x65
        /* <DEDUP_REMOVED lines=180> */
        /*0bc2*/ 	.byte	0x65, 0x3a, 0x3a, 0x69, 0x64, 0x65, 0x6e, 0x74, 0x69, 0x74, 0x79, 0x5d, 0x00
.L_0:


//--------------------- .nv.shared._ZN7cutlass13device_kernelINS_4gemm6kernel13GemmUniversalIN4cute5tupleIJiiiiEEENS1_10collective13CollectiveMmaINS1_34MainloopSm90TmaGmmaWarpSpecializedILi4ENS5_IJNS4_1CILi2EEESB_NSA_ILi1EEEEEENS1_35KernelTmaWarpSpecializedCooperativeEEENS5_IJNSA_ILi256EEENSA_ILi64EEESH_EEENS_6half_tENS5_IJlSC_lEEESJ_SK_NS4_8TiledMMAINS4_8MMA_AtomIJNS4_4SM904GMMA25MMA_64x64x16_F32F16F16_SSILNSO_5MajorE0ELSQ_0ELNSO_7ScaleInE1ELSR_1EEEEEENS4_6LayoutINS5_IJSB_SC_SC_EEENS5_IJSC_NSA_ILi0EEESW_EEEEENS5_IJNS4_10UnderscoreESZ_SZ_EEEEENS4_23SM90_TMA_LOAD_MULTICASTENS4_14ComposedLayoutINS4_7SwizzleILi3ELi4ELi3EEENS4_18smem_ptr_flag_bitsILi16EEENSU_INS5_IJNSA_ILi8EEESH_EEENS5_IJSH_SC_EEEEEEEvNS4_8identityES12_S1C_vS1D_EENS_8epilogue10collective6detail29Sm90TmaWarpSpecializedAdapterINS1G_15DefaultEpilogueISJ_SK_SK_NS1F_6thread17LinearCombinationISJ_Li1EffLNS1K_9ScaleType4KindE0ELNS_15FloatRoundStyleE2ESJ_EENS1_15EpilogueDefaultEEEEEvvEEEEvNT_6ParamsE --------------------------
	.section	.nv.shared._ZN7cutlass13device_kernelINS_4gemm6kernel13GemmUniversalIN4cute5tupleIJiiiiEEENS1_10collective13CollectiveMmaINS1_34MainloopSm90TmaGmmaWarpSpecializedILi4ENS5_IJNS4_1CILi2EEESB_NSA_ILi1EEEEEENS1_35KernelTmaWarpSpecializedCooperativeEEENS5_IJNSA_ILi256EEENSA_ILi64EEESH_EEENS_6half_tENS5_IJlSC_lEEESJ_SK_NS4_8TiledMMAINS4_8MMA_AtomIJNS4_4SM904GMMA25MMA_64x64x16_F32F16F16_SSILNSO_5MajorE0ELSQ_0ELNSO_7ScaleInE1ELSR_1EEEEEENS4_6LayoutINS5_IJSB_SC_SC_EEENS5_IJSC_NSA_ILi0EEESW_EEEEENS5_IJNS4_10UnderscoreESZ_SZ_EEEEENS4_23SM90_TMA_LOAD_MULTICASTENS4_14ComposedLayoutINS4_7SwizzleILi3ELi4ELi3EEENS4_18smem_ptr_flag_bitsILi16EEENSU_INS5_IJNSA_ILi8EEESH_EEENS5_IJSH_SC_EEEEEEEvNS4_8identityES12_S1C_vS1D_EENS_8epilogue10collective6detail29Sm90TmaWarpSpecializedAdapterINS1G_15DefaultEpilogueISJ_SK_SK_NS1F_6thread17LinearCombinationISJ_Li1EffLNS1K_9ScaleType4KindE0ELNS_15FloatRoundStyleE2ESJ_EENS1_15EpilogueDefaultEEEEEvvEEEEvNT_6ParamsE,"aw",@nobits
	.sectionflags	@""
	.align	16
	.zero		1024


//--------------------- .nv.shared.reserved.0     --------------------------
	.section	.nv.shared.reserved.0,"aw",@nobits
	.weak		__nv_reservedSMEM_offset_0_alias
	.size		__nv_reservedSMEM_offset_0_alias, 0, 0
	.other		__nv_reservedSMEM_offset_0_alias,@"STO_CUDA_RESERVED_SHARED STV_DEFAULT"
__nv_reservedSMEM_offset_0_alias:
	.zero		0


//--------------------- .nv.global                --------------------------
	.section	.nv.global,"aw",@nobits
.nv.global:
	.type		_ZN39_INTERNAL_5ca5718a_4_k_cu_810adb3c_37894cute1_E,@object
	.size		_ZN39_INTERNAL_5ca5718a_4_k_cu_810adb3c_37894cute1_E,(_ZN39_INTERNAL_5ca5718a_4_k_cu_810adb3c_37894cuda3std3__45__cpo6cbeginE - _ZN39_INTERNAL_5ca5718a_4_k_cu_810adb3c_37894cute1_E)
_ZN39_INTERNAL_5ca5718a_4_k_cu_810adb3c_37894cute1_E:
	.zero		1
	.type		_ZN39_INTERNAL_5ca5718a_4_k_cu_810adb3c_37894cuda3std3__45__cpo6cbeginE,@object
	.size		_ZN39_INTERNAL_5ca5718a_4_k_cu_810adb3c_37894cuda3std3__45__cpo6cbeginE,(_ZN39_INTERNAL_5ca5718a_4_k_cu_810adb3c_37894cuda3std3__48in_placeE - _ZN39_INTERNAL_5ca5718a_4_k_cu_810adb3c_37894cuda3std3__45__cpo6cbeginE)
_ZN39_INTERNAL_5ca5718a_4_k_cu_810adb3c_37894cuda3std3__45__cpo6cbeginE:
	.zero		1
	.type		_ZN39_INTERNAL_5ca5718a_4_k_cu_810adb3c_37894cuda3std3__48in_placeE,@object
	.size		_ZN39_INTERNAL_5ca5718a_4_k_cu_810adb3c_37894cuda3std3__48in_placeE,(_ZN39_INTERNAL_5ca5718a_4_k_cu_810adb3c_37894cuda3std6ranges3__45__cpo9iter_moveE - _ZN39_INTERNAL_5ca5718a_4_k_cu_810adb3c_37894cuda3std3__48in_placeE)
_ZN39_INTERNAL_5ca5718a_4_k_cu_810adb3c_37894cuda3std3__48in_placeE:
	.zero		1
	.type		_ZN39_INTERNAL_5ca5718a_4_k_cu_810adb3c_37894cuda3std6ranges3__45__cpo9iter_moveE,@object
	.size		_ZN39_INTERNAL_5ca5718a_4_k_cu_810adb3c_37894cuda3std6ranges3__45__cpo9iter_moveE,(_ZN39_INTERNAL_5ca5718a_4_k_cu_810adb3c_37894cuda3std3__45__cpo5beginE - _ZN39_INTERNAL_5ca5718a_4_k_cu_810adb3c_37894cuda3std6ranges3__45__cpo9iter_moveE)
_ZN39_INTERNAL_5ca5718a_4_k_cu_810adb3c_37894cuda3std6ranges3__45__cpo9iter_moveE:
	.zero		1
	.type		_ZN39_INTERNAL_5ca5718a_4_k_cu_810adb3c_37894cuda3std3__45__cpo5beginE,@object
	.size		_ZN39_INTERNAL_5ca5718a_4_k_cu_810adb3c_37894cuda3std3__45__cpo5beginE,(_ZN39_INTERNAL_5ca5718a_4_k_cu_810adb3c_37894cuda3std3__441_GLOBAL__N__5ca5718a_4_k_cu_810adb3c_37896ignoreE - _ZN39_INTERNAL_5ca5718a_4_k_cu_810adb3c_37894cuda3std3__45__cpo5beginE)
_ZN39_INTERNAL_5ca5718a_4_k_cu_810adb3c_37894cuda3std3__45__cpo5beginE:
	.zero		1
	.type		_ZN39_INTERNAL_5ca5718a_4_k_cu_810adb3c_37894cuda3std3__441_GLOBAL__N__5ca5718a_4_k_cu_810adb3c_37896ignoreE,@object
	.size		_ZN39_INTERNAL_5ca5718a_4_k_cu_810adb3c_37894cuda3std3__441_GLOBAL__N__5ca5718a_4_k_cu_810adb3c_37896ignoreE,(_ZN39_INTERNAL_5ca5718a_4_k_cu_810adb3c_37894cute7productE - _ZN39_INTERNAL_5ca5718a_4_k_cu_810adb3c_37894cuda3std3__441_GLOBAL__N__5ca5718a_4_k_cu_810adb3c_37896ignoreE)
_ZN39_INTERNAL_5ca5718a_4_k_cu_810adb3c_37894cuda3std3__441_GLOBAL__N__5ca5718a_4_k_cu_810adb3c_37896ignoreE:
	.zero		1
	.type		_ZN39_INTERNAL_5ca5718a_4_k_cu_810adb3c_37894cute7productE,@object
	.size		_ZN39_INTERNAL_5ca5718a_4_k_cu_810adb3c_37894cute7productE,(_ZN39_INTERNAL_5ca5718a_4_k_cu_810adb3c_37894cuda3std3__45__cpo3endE - _ZN39_INTERNAL_5ca5718a_4_k_cu_810adb3c_37894cute7productE)
_ZN39_INTERNAL_5ca5718a_4_k_cu_810adb3c_37894cute7productE:
	.zero		1
	.type		_ZN39_INTERNAL_5ca5718a_4_k_cu_810adb3c_37894cuda3std3__45__cpo3endE,@object
	.size		_ZN39_INTERNAL_5ca5718a_4_k_cu_810adb3c_37894cuda3std3__45__cpo3endE,(_ZN39_INTERNAL_5ca5718a_4_k_cu_810adb3c_37894cuda3std3__419piecewise_constructE - _ZN39_INTERNAL_5ca5718a_4_k_cu_810adb3c_37894cuda3std3__45__cpo3endE)
_ZN39_INTERNAL_5ca5718a_4_k_cu_810adb3c_37894cuda3std3__45__cpo3endE:
	.zero		1
	.type		_ZN39_INTERNAL_5ca5718a_4_k_cu_810adb3c_37894cuda3std3__419piecewise_constructE,@object
	.size		_ZN39_INTERNAL_5ca5718a_4_k_cu_810adb3c_37894cuda3std3__419piecewise_constructE,(_ZN39_INTERNAL_5ca5718a_4_k_cu_810adb3c_37894cuda3std3__45__cpo4cendE - _ZN39_INTERNAL_5ca5718a_4_k_cu_810adb3c_37894cuda3std3__419piecewise_constructE)
_ZN39_INTERNAL_5ca5718a_4_k_cu_810adb3c_37894cuda3std3__419piecewise_constructE:
	.zero		1
	.type		_ZN39_INTERNAL_5ca5718a_4_k_cu_810adb3c_37894cuda3std3__45__cpo4cendE,@object
	.size		_ZN39_INTERNAL_5ca5718a_4_k_cu_810adb3c_37894cuda3std3__45__cpo4cendE,(_ZN39_INTERNAL_5ca5718a_4_k_cu_810adb3c_37894cuda3std6ranges3__45__cpo4swapE - _ZN39_INTERNAL_5ca5718a_4_k_cu_810adb3c_37894cuda3std3__45__cpo4cendE)
_ZN39_INTERNAL_5ca5718a_4_k_cu_810adb3c_37894cuda3std3__45__cpo4cendE:
	.zero		1
	.type		_ZN39_INTERNAL_5ca5718a_4_k_cu_810adb3c_37894cuda3std6ranges3__45__cpo4swapE,@object
	.size		_ZN39_INTERNAL_5ca5718a_4_k_cu_810adb3c_37894cuda3std6ranges3__45__cpo4swapE,(.L_8 - _ZN39_INTERNAL_5ca5718a_4_k_cu_810adb3c_37894cuda3std6ranges3__45__cpo4swapE)
_ZN39_INTERNAL_5ca5718a_4_k_cu_810adb3c_37894cuda3std6ranges3__45__cpo4swapE:
	.zero		1
.L_8:


//--------------------- .nv.constant0._ZN7cutlass13device_kernelINS_4gemm6kernel13GemmUniversalIN4cute5tupleIJiiiiEEENS1_10collective13CollectiveMmaINS1_34MainloopSm90TmaGmmaWarpSpecializedILi4ENS5_IJNS4_1CILi2EEESB_NSA_ILi1EEEEEENS1_35KernelTmaWarpSpecializedCooperativeEEENS5_IJNSA_ILi256EEENSA_ILi64EEESH_EEENS_6half_tENS5_IJlSC_lEEESJ_SK_NS4_8TiledMMAINS4_8MMA_AtomIJNS4_4SM904GMMA25MMA_64x64x16_F32F16F16_SSILNSO_5MajorE0ELSQ_0ELNSO_7ScaleInE1ELSR_1EEEEEENS4_6LayoutINS5_IJSB_SC_SC_EEENS5_IJSC_NSA_ILi0EEESW_EEEEENS5_IJNS4_10UnderscoreESZ_SZ_EEEEENS4_23SM90_TMA_LOAD_MULTICASTENS4_14ComposedLayoutINS4_7SwizzleILi3ELi4ELi3EEENS4_18smem_ptr_flag_bitsILi16EEENSU_INS5_IJNSA_ILi8EEESH_EEENS5_IJSH_SC_EEEEEEEvNS4_8identityES12_S1C_vS1D_EENS_8epilogue10collective6detail29Sm90TmaWarpSpecializedAdapterINS1G_15DefaultEpilogueISJ_SK_SK_NS1F_6thread17LinearCombinationISJ_Li1EffLNS1K_9ScaleType4KindE0ELNS_15FloatRoundStyleE2ESJ_EENS1_15EpilogueDefaultEEEEEvvEEEEvNT_6ParamsE --------------------------
	.section	.nv.constant0._ZN7cutlass13device_kernelINS_4gemm6kernel13GemmUniversalIN4cute5tupleIJiiiiEEENS1_10collective13CollectiveMmaINS1_34MainloopSm90TmaGmmaWarpSpecializedILi4ENS5_IJNS4_1CILi2EEESB_NSA_ILi1EEEEEENS1_35KernelTmaWarpSpecializedCooperativeEEENS5_IJNSA_ILi256EEENSA_ILi64EEESH_EEENS_6half_tENS5_IJlSC_lEEESJ_SK_NS4_8TiledMMAINS4_8MMA_AtomIJNS4_4SM904GMMA25MMA_64x64x16_F32F16F16_SSILNSO_5MajorE0ELSQ_0ELNSO_7ScaleInE1ELSR_1EEEEEENS4_6LayoutINS5_IJSB_SC_SC_EEENS5_IJSC_NSA_ILi0EEESW_EEEEENS5_IJNS4_10UnderscoreESZ_SZ_EEEEENS4_23SM90_TMA_LOAD_MULTICASTENS4_14ComposedLayoutINS4_7SwizzleILi3ELi4ELi3EEENS4_18smem_ptr_flag_bitsILi16EEENSU_INS5_IJNSA_ILi8EEESH_EEENS5_IJSH_SC_EEEEEEEvNS4_8identityES12_S1C_vS1D_EENS_8epilogue10collective6detail29Sm90TmaWarpSpecializedAdapterINS1G_15DefaultEpilogueISJ_SK_SK_NS1F_6thread17LinearCombinationISJ_Li1EffLNS1K_9ScaleType4KindE0ELNS_15FloatRoundStyleE2ESJ_EENS1_15EpilogueDefaultEEEEEvvEEEEvNT_6ParamsE,"a",@progbits
	.sectionflags	@""
	.align	4
.nv.constant0._ZN7cutlass13device_kernelINS_4gemm6kernel13GemmUniversalIN4cute5tupleIJiiiiEEENS1_10collective13CollectiveMmaINS1_34MainloopSm90TmaGmmaWarpSpecializedILi4ENS5_IJNS4_1CILi2EEESB_NSA_ILi1EEEEEENS1_35KernelTmaWarpSpecializedCooperativeEEENS5_IJNSA_ILi256EEENSA_ILi64EEESH_EEENS_6half_tENS5_IJlSC_lEEESJ_SK_NS4_8TiledMMAINS4_8MMA_AtomIJNS4_4SM904GMMA25MMA_64x64x16_F32F16F16_SSILNSO_5MajorE0ELSQ_0ELNSO_7ScaleInE1ELSR_1EEEEEENS4_6LayoutINS5_IJSB_SC_SC_EEENS5_IJSC_NSA_ILi0EEESW_EEEEENS5_IJNS4_10UnderscoreESZ_SZ_EEEEENS4_23SM90_TMA_LOAD_MULTICASTENS4_14ComposedLayoutINS4_7SwizzleILi3ELi4ELi3EEENS4_18smem_ptr_flag_bitsILi16EEENSU_INS5_IJNSA_ILi8EEESH_EEENS5_IJSH_SC_EEEEEEEvNS4_8identityES12_S1C_vS1D_EENS_8epilogue10collective6detail29Sm90TmaWarpSpecializedAdapterINS1G_15DefaultEpilogueISJ_SK_SK_NS1F_6thread17LinearCombinationISJ_Li1EffLNS1K_9ScaleType4KindE0ELNS_15FloatRoundStyleE2ESJ_EENS1_15EpilogueDefaultEEEEEvvEEEEvNT_6ParamsE:
	.zero		1664


//--------------------- SYMBOLS --------------------------

	.type		.nv.reservedSmem.offset0,@object
	.size		.nv.reservedSmem.offset0,0x4
	.type		__assertfail,@function
